	.target	sm_90a

	.elftype	@"ET_EXEC"


//--------------------- .note.nv.tkinfo           --------------------------
	.section	.note.nv.tkinfo,"",@"SHT_NOTE"
	.sectionflags	@"SHF_NOTE_NV_TKINFO"
	.tkinfo
        /*0018*/ 	.word	0x00000002
        /*0030*/ 	.string	""
        /*0030*/ 	.string	"ptxas"
        /*0030*/ 	.string	"Cuda compilation tools, release 13.0, V13.0.88"
        /*0030*/ 	.string	"Build cuda_13.0.r13.0/compiler.36424714_0"
        /*0030*/ 	.string	"-arch sm_90a -m 64 "



//--------------------- .note.nv.cuinfo           --------------------------
	.section	.note.nv.cuinfo,"",@"SHT_NOTE"
	.sectionflags	@"SHF_NOTE_NV_CUINFO"
        /*0018*/ 	.short	0x0002
        /*001a*/ 	.short	0x005a
        /*001c*/ 	.short	0x0082
	.zero		2


//--------------------- .nv.info                  --------------------------
	.section	.nv.info,"",@"SHT_CUDA_INFO"
	.align	4


	//----- nvinfo : EIATTR_REGCOUNT
	.align		4
        /*0000*/ 	.byte	0x04, 0x2f
        /*0002*/ 	.short	(.L_15 - .L_14)
	.align		4
.L_14:
        /*0004*/ 	.word	index@(_ZN7cutlass13device_kernelINS_4gemm6kernel13GemmUniversalIN4cute5tupleIJiiiiEEENS1_10collective13CollectiveMmaINS1_34MainloopSm90TmaGmmaWarpSpecializedILi7ENS5_IJNS4_1CILi1EEESB_SB_EEENS1_35KernelTmaWarpSpecializedCooperativeEEENS5_IJNSA_ILi128EEESF_NSA_ILi64EEEEEENS_6half_tENS5_IJlSB_lEEESI_SJ_NS4_8TiledMMAINS4_8MMA_AtomIJNS4_4SM904GMMA26MMA_64x128x16_F32F16F16_SSILNSN_5MajorE0ELSP_0ELNSN_7ScaleInE1ELSQ_1EEEEEENS4_6LayoutINS5_IJNSA_ILi2EEESB_SB_EEENS5_IJSB_NSA_ILi0EEESW_EEEEENS5_IJNS4_10UnderscoreESZ_SZ_EEEEENS4_13SM90_TMA_LOADENS4_14ComposedLayoutINS4_7SwizzleILi3ELi4ELi3EEENS4_18smem_ptr_flag_bitsILi16EEENST_INS5_IJNSA_ILi8EEESG_EEENS5_IJSG_SB_EEEEEEEvNS4_8identityES12_S1C_vS1D_EENS_8epilogue10collective6detail29Sm90TmaWarpSpecializedAdapterINS1G_15DefaultEpilogueISI_SJ_SJ_NS1F_6thread17LinearCombinationISI_Li1EffLNS1K_9ScaleType4KindE0ELNS_15FloatRoundStyleE2ESI_EENS1_15EpilogueDefaultEEEEEvvEEEEvNT_6ParamsE)
        /*0008*/ 	.word	0x000000a8


	//----- nvinfo : EIATTR_FRAME_SIZE
	.align		4
.L_15:
        /*000c*/ 	.byte	0x04, 0x11
        /*000e*/ 	.short	(.L_17 - .L_16)
	.align		4
.L_16:
        /*0010*/ 	.word	index@(_ZN7cutlass13device_kernelINS_4gemm6kernel13GemmUniversalIN4cute5tupleIJiiiiEEENS1_10collective13CollectiveMmaINS1_34MainloopSm90TmaGmmaWarpSpecializedILi7ENS5_IJNS4_1CILi1EEESB_SB_EEENS1_35KernelTmaWarpSpecializedCooperativeEEENS5_IJNSA_ILi128EEESF_NSA_ILi64EEEEEENS_6half_tENS5_IJlSB_lEEESI_SJ_NS4_8TiledMMAINS4_8MMA_AtomIJNS4_4SM904GMMA26MMA_64x128x16_F32F16F16_SSILNSN_5MajorE0ELSP_0ELNSN_7ScaleInE1ELSQ_1EEEEEENS4_6LayoutINS5_IJNSA_ILi2EEESB_SB_EEENS5_IJSB_NSA_ILi0EEESW_EEEEENS5_IJNS4_10UnderscoreESZ_SZ_EEEEENS4_13SM90_TMA_LOADENS4_14ComposedLayoutINS4_7SwizzleILi3ELi4ELi3EEENS4_18smem_ptr_flag_bitsILi16EEENST_INS5_IJNSA_ILi8EEESG_EEENS5_IJSG_SB_EEEEEEEvNS4_8identityES12_S1C_vS1D_EENS_8epilogue10collective6detail29Sm90TmaWarpSpecializedAdapterINS1G_15DefaultEpilogueISI_SJ_SJ_NS1F_6thread17LinearCombinationISI_Li1EffLNS1K_9ScaleType4KindE0ELNS_15FloatRoundStyleE2ESI_EENS1_15EpilogueDefaultEEEEEvvEEEEvNT_6ParamsE)
        /*0014*/ 	.word	0x00000000


	//----- nvinfo : EIATTR_MIN_STACK_SIZE
	.align		4
.L_17:
        /*0018*/ 	.byte	0x04, 0x12
        /*001a*/ 	.short	(.L_19 - .L_18)
	.align		4
.L_18:
        /*001c*/ 	.word	index@(_ZN7cutlass13device_kernelINS_4gemm6kernel13GemmUniversalIN4cute5tupleIJiiiiEEENS1_10collective13CollectiveMmaINS1_34MainloopSm90TmaGmmaWarpSpecializedILi7ENS5_IJNS4_1CILi1EEESB_SB_EEENS1_35KernelTmaWarpSpecializedCooperativeEEENS5_IJNSA_ILi128EEESF_NSA_ILi64EEEEEENS_6half_tENS5_IJlSB_lEEESI_SJ_NS4_8TiledMMAINS4_8MMA_AtomIJNS4_4SM904GMMA26MMA_64x128x16_F32F16F16_SSILNSN_5MajorE0ELSP_0ELNSN_7ScaleInE1ELSQ_1EEEEEENS4_6LayoutINS5_IJNSA_ILi2EEESB_SB_EEENS5_IJSB_NSA_ILi0EEESW_EEEEENS5_IJNS4_10UnderscoreESZ_SZ_EEEEENS4_13SM90_TMA_LOADENS4_14ComposedLayoutINS4_7SwizzleILi3ELi4ELi3EEENS4_18smem_ptr_flag_bitsILi16EEENST_INS5_IJNSA_ILi8EEESG_EEENS5_IJSG_SB_EEEEEEEvNS4_8identityES12_S1C_vS1D_EENS_8epilogue10collective6detail29Sm90TmaWarpSpecializedAdapterINS1G_15DefaultEpilogueISI_SJ_SJ_NS1F_6thread17LinearCombinationISI_Li1EffLNS1K_9ScaleType4KindE0ELNS_15FloatRoundStyleE2ESI_EENS1_15EpilogueDefaultEEEEEvvEEEEvNT_6ParamsE)
        /*0020*/ 	.word	0x00000000
.L_19:


//--------------------- .nv.compat                --------------------------
	.section	.nv.compat,"",@"SHT_CUDA_COMPAT_INFO"
	.align	4
        /*0000*/ 	.byte	0x02, 0x09, 0x01, 0x00, 0x02, 0x02, 0x04, 0x00, 0x02, 0x05, 0x05, 0x00, 0x03, 0x07, 0x01, 0x01
        /*0010*/ 	.byte	0x02, 0x03, 0x01, 0x00, 0x02, 0x06, 0x01, 0x00, 0x04, 0x0b, 0x08, 0x00, 0x00, 0x00, 0x00, 0x00
        /*0020*/ 	.byte	0x00, 0x00, 0x00, 0x00


//--------------------- .nv.info._ZN7cutlass13device_kernelINS_4gemm6kernel13GemmUniversalIN4cute5tupleIJiiiiEEENS1_10collective13CollectiveMmaINS1_34MainloopSm90TmaGmmaWarpSpecializedILi7ENS5_IJNS4_1CILi1EEESB_SB_EEENS1_35KernelTmaWarpSpecializedCooperativeEEENS5_IJNSA_ILi128EEESF_NSA_ILi64EEEEEENS_6half_tENS5_IJlSB_lEEESI_SJ_NS4_8TiledMMAINS4_8MMA_AtomIJNS4_4SM904GMMA26MMA_64x128x16_F32F16F16_SSILNSN_5MajorE0ELSP_0ELNSN_7ScaleInE1ELSQ_1EEEEEENS4_6LayoutINS5_IJNSA_ILi2EEESB_SB_EEENS5_IJSB_NSA_ILi0EEESW_EEEEENS5_IJNS4_10UnderscoreESZ_SZ_EEEEENS4_13SM90_TMA_LOADENS4_14ComposedLayoutINS4_7SwizzleILi3ELi4ELi3EEENS4_18smem_ptr_flag_bitsILi16EEENST_INS5_IJNSA_ILi8EEESG_EEENS5_IJSG_SB_EEEEEEEvNS4_8identityES12_S1C_vS1D_EENS_8epilogue10collective6detail29Sm90TmaWarpSpecializedAdapterINS1G_15DefaultEpilogueISI_SJ_SJ_NS1F_6thread17LinearCombinationISI_Li1EffLNS1K_9ScaleType4KindE0ELNS_15FloatRoundStyleE2ESI_EENS1_15EpilogueDefaultEEEEEvvEEEEvNT_6ParamsE --------------------------
	.section	.nv.info._ZN7cutlass13device_kernelINS_4gemm6kernel13GemmUniversalIN4cute5tupleIJiiiiEEENS1_10collective13CollectiveMmaINS1_34MainloopSm90TmaGmmaWarpSpecializedILi7ENS5_IJNS4_1CILi1EEESB_SB_EEENS1_35KernelTmaWarpSpecializedCooperativeEEENS5_IJNSA_ILi128EEESF_NSA_ILi64EEEEEENS_6half_tENS5_IJlSB_lEEESI_SJ_NS4_8TiledMMAINS4_8MMA_AtomIJNS4_4SM904GMMA26MMA_64x128x16_F32F16F16_SSILNSN_5MajorE0ELSP_0ELNSN_7ScaleInE1ELSQ_1EEEEEENS4_6LayoutINS5_IJNSA_ILi2EEESB_SB_EEENS5_IJSB_NSA_ILi0EEESW_EEEEENS5_IJNS4_10UnderscoreESZ_SZ_EEEEENS4_13SM90_TMA_LOADENS4_14ComposedLayoutINS4_7SwizzleILi3ELi4ELi3EEENS4_18smem_ptr_flag_bitsILi16EEENST_INS5_IJNSA_ILi8EEESG_EEENS5_IJSG_SB_EEEEEEEvNS4_8identityES12_S1C_vS1D_EENS_8epilogue10collective6detail29Sm90TmaWarpSpecializedAdapterINS1G_15DefaultEpilogueISI_SJ_SJ_NS1F_6thread17LinearCombinationISI_Li1EffLNS1K_9ScaleType4KindE0ELNS_15FloatRoundStyleE2ESI_EENS1_15EpilogueDefaultEEEEEvvEEEEvNT_6ParamsE,"",@"SHT_CUDA_INFO"
	.sectionflags	@""
	.align	4


	//----- nvinfo : EIATTR_CUDA_API_VERSION
	.align		4
        /*0000*/ 	.byte	0x04, 0x37
        /*0002*/ 	.short	(.L_21 - .L_20)
.L_20:
        /*0004*/ 	.word	0x00000082


	//----- nvinfo : EIATTR_KPARAM_INFO
	.align		4
.L_21:
        /*0008*/ 	.byte	0x04, 0x17
        /*000a*/ 	.short	(.L_23 - .L_22)
.L_22:
        /*000c*/ 	.word	0x00000000
        /*0010*/ 	.short	0x0000
        /*0012*/ 	.short	0x0070
        /*0014*/ 	.byte	0x00, 0xf0, 0x01, 0x10


	//----- nvinfo : EIATTR_SPARSE_MMA_MASK
	.align		4
.L_23:
        /*0018*/ 	.byte	0x03, 0x50
        /*001a*/ 	.short	0x0000


	//----- nvinfo : EIATTR_MAXREG_COUNT
	.align		4
        /*001c*/ 	.byte	0x03, 0x1b
        /*001e*/ 	.short	0x00a8


	//----- nvinfo : EIATTR_NUM_BARRIERS
	.align		4
        /*0020*/ 	.byte	0x02, 0x4c
        /*0022*/ 	.byte	0x01
	.zero		1


	//----- nvinfo : EIATTR_EXTERNS
	.align		4
        /*0024*/ 	.byte	0x04, 0x0f
        /*0026*/ 	.short	(.L_25 - .L_24)


	//   ....[0]....
	.align		4
.L_24:
        /*0028*/ 	.word	index@(__assertfail)


	//----- nvinfo : EIATTR_MERCURY_ISA_VERSION
	.align		4
.L_25:
        /*002c*/ 	.byte	0x03, 0x5f
        /*002e*/ 	.short	0x0101


	//----- nvinfo : EIATTR_INT_WARP_WIDE_INSTR_OFFSETS
	.align		4
        /*0030*/ 	.byte	0x04, 0x31
        /*0032*/ 	.short	(.L_27 - .L_26)


	//   ....[0]....
.L_26:
        /*0034*/ 	.word	0x00000450


	//   ....[1]....
        /*0038*/ 	.word	0x00000460


	//   ....[2]....
        /*003c*/ 	.word	0x00000520


	//----- nvinfo : EIATTR_COOP_GROUP_MASK_REGIDS
	.align		4
.L_27:
        /*0040*/ 	.byte	0x04, 0x29
        /*0042*/ 	.short	(.L_29 - .L_28)


	//   ....[0]....
.L_28:
        /*0044*/ 	.word	0xffffffff


	//   ....[1]....
        /*0048*/ 	.word	0xffffffff


	//   ....[2]....
        /*004c*/ 	.word	0xffffffff


	//   ....[3]....
        /*0050*/ 	.word	0xffffffff


	//   ....[4]....
        /*0054*/ 	.word	0xffffffff


	//----- nvinfo : EIATTR_COOP_GROUP_INSTR_OFFSETS
	.align		4
.L_29:
        /*0058*/ 	.byte	0x04, 0x28
        /*005a*/ 	.short	(.L_31 - .L_30)


	//   ....[0]....
.L_30:
        /*005c*/ 	.word	0x00000060


	//   ....[1]....
        /*0060*/ 	.word	0x00000070


	//   ....[2]....
        /*0064*/ 	.word	0x00000130


	//   ....[3]....
        /*0068*/ 	.word	0x00000320


	//   ....[4]....
        /*006c*/ 	.word	0x00001220


	//----- nvinfo : EIATTR_REG_RECONFIG
	.align		4
.L_31:
        /*0070*/ 	.byte	0x01, 0x54
	.zero		2


	//----- nvinfo : EIATTR_SYSCALL_OFFSETS
	.align		4
        /*0074*/ 	.byte	0x04, 0x46
        /*0076*/ 	.short	(.L_33 - .L_32)


	//   ....[0]....
.L_32:
        /*0078*/ 	.word	0x00001410


	//----- nvinfo : EIATTR_MBARRIER_INSTR_OFFSETS
	.align		4
.L_33:
        /*007c*/ 	.byte	0x04, 0x39
        /*007e*/ 	.short	(.L_35 - .L_34)


	//   ....[0]....
.L_34:
        /*0080*/ 	.word	0x00000230
        /*0084*/ 	.word	0x000000ff
        /*0088*/ 	.word	0x00000000
        /*008c*/ 	.short	0x0100
        /*008e*/ 	.byte	0x08
	.zero		1


	//   ....[1]....
        /*0090*/ 	.word	0x00000240
        /*0094*/ 	.word	0x000000ff
        /*0098*/ 	.word	0x00000038
        /*009c*/ 	.short	0x0100
        /*009e*/ 	.byte	0x08
	.zero		1


	//   ....[2]....
        /*00a0*/ 	.word	0x00000250
        /*00a4*/ 	.word	0x000000ff
        /*00a8*/ 	.word	0x00000008
        /*00ac*/ 	.short	0x0100
        /*00ae*/ 	.byte	0x08
	.zero		1


	//   ....[3]....
        /*00b0*/ 	.word	0x00000260
        /*00b4*/ 	.word	0x000000ff
        /*00b8*/ 	.word	0x00000040
        /*00bc*/ 	.short	0x0100
        /*00be*/ 	.byte	0x08
	.zero		1


	//   ....[4]....
        /*00c0*/ 	.word	0x00000270
        /*00c4*/ 	.word	0x000000ff
        /*00c8*/ 	.word	0x00000010
        /*00cc*/ 	.short	0x0100
        /*00ce*/ 	.byte	0x08
	.zero		1


	//   ....[5]....
        /*00d0*/ 	.word	0x00000280
        /*00d4*/ 	.word	0x000000ff
        /*00d8*/ 	.word	0x00000048
        /*00dc*/ 	.short	0x0100
        /*00de*/ 	.byte	0x08
	.zero		1


	//   ....[6]....
        /*00e0*/ 	.word	0x00000290
        /*00e4*/ 	.word	0x000000ff
        /*00e8*/ 	.word	0x00000018
        /*00ec*/ 	.short	0x0100
        /*00ee*/ 	.byte	0x08
	.zero		1


	//   ....[7]....
        /*00f0*/ 	.word	0x000002a0
        /*00f4*/ 	.word	0x000000ff
        /*00f8*/ 	.word	0x00000050
        /*00fc*/ 	.short	0x0100
        /*00fe*/ 	.byte	0x08
	.zero		1


	//   ....[8]....
        /*0100*/ 	.word	0x000002b0
        /*0104*/ 	.word	0x000000ff
        /*0108*/ 	.word	0x00000020
        /*010c*/ 	.short	0x0100
        /*010e*/ 	.byte	0x08
	.zero		1


	//   ....[9]....
        /*0110*/ 	.word	0x000002c0
        /*0114*/ 	.word	0x000000ff
        /*0118*/ 	.word	0x00000058
        /*011c*/ 	.short	0x0100
        /*011e*/ 	.byte	0x08
	.zero		1


	//   ....[10]....
        /*0120*/ 	.word	0x000002d0
        /*0124*/ 	.word	0x000000ff
        /*0128*/ 	.word	0x00000028
        /*012c*/ 	.short	0x0100
        /*012e*/ 	.byte	0x08
	.zero		1


	//   ....[11]....
        /*0130*/ 	.word	0x000002e0
        /*0134*/ 	.word	0x000000ff
        /*0138*/ 	.word	0x00000060
        /*013c*/ 	.short	0x0100
        /*013e*/ 	.byte	0x08
	.zero		1


	//   ....[12]....
        /*0140*/ 	.word	0x000002f0
        /*0144*/ 	.word	0x000000ff
        /*0148*/ 	.word	0x00000030
        /*014c*/ 	.short	0x0100
        /*014e*/ 	.byte	0x08
	.zero		1


	//   ....[13]....
        /*0150*/ 	.word	0x00000300
        /*0154*/ 	.word	0x000000ff
        /*0158*/ 	.word	0x00000068
        /*015c*/ 	.short	0x0100
        /*015e*/ 	.byte	0x08
	.zero		1


	//   ....[14]....
        /*0160*/ 	.word	0x000005a0
        /*0164*/ 	.word	0x000000ff
        /*0168*/ 	.word	0x00000080
        /*016c*/ 	.short	0x0100
        /*016e*/ 	.byte	0x08
	.zero		1


	//   ....[15]....
        /*0170*/ 	.word	0x00000620
        /*0174*/ 	.word	0x000000ff
        /*0178*/ 	.word	0x00000088
        /*017c*/ 	.short	0x0100
        /*017e*/ 	.byte	0x08
	.zero		1


	//   ....[16]....
        /*0180*/ 	.word	0x00001490
        /*0184*/ 	.word	0x00000003
        /*0188*/ 	.word	0x00000000
        /*018c*/ 	.short	0x010a
        /*018e*/ 	.byte	0x3f
	.zero		1


	//   ....[17]....
        /*0190*/ 	.word	0x000014f0
        /*0194*/ 	.word	0x00000003
        /*0198*/ 	.word	0x00000000
        /*019c*/ 	.short	0x010a
        /*019e*/ 	.byte	0x3f
	.zero		1


	//   ....[18]....
        /*01a0*/ 	.word	0x00001840
        /*01a4*/ 	.word	0x000000ff
        /*01a8*/ 	.word	0x00000000
        /*01ac*/ 	.short	0x010a
        /*01ae*/ 	.byte	0x07
	.zero		1


	//   ....[19]....
        /*01b0*/ 	.word	0x00001880
        /*01b4*/ 	.word	0x000000ff
        /*01b8*/ 	.word	0x00000000
        /*01bc*/ 	.short	0x010a
        /*01be*/ 	.byte	0x07
	.zero		1


	//   ....[20]....
        /*01c0*/ 	.word	0x00001ae0
        /*01c4*/ 	.word	0x000000ff
        /*01c8*/ 	.word	0x00000000
        /*01cc*/ 	.short	0x0101
        /*01ce*/ 	.byte	0x07
	.zero		1


	//   ....[21]....
        /*01d0*/ 	.word	0x00001ce0
        /*01d4*/ 	.word	0x000000ff
        /*01d8*/ 	.word	0x00000000
        /*01dc*/ 	.short	0x0101
        /*01de*/ 	.byte	0x04
	.zero		1


	//   ....[22]....
        /*01e0*/ 	.word	0x00006ee0
        /*01e4*/ 	.word	0x0000000e
        /*01e8*/ 	.word	0x00000038
        /*01ec*/ 	.short	0x010a
        /*01ee*/ 	.byte	0x3f
	.zero		1


	//   ....[23]....
        /*01f0*/ 	.word	0x000072b0
        /*01f4*/ 	.word	0x00000006
        /*01f8*/ 	.word	0x00000088
        /*01fc*/ 	.short	0x0101
        /*01fe*/ 	.byte	0x3f
	.zero		1


	//   ....[24]....
        /*0200*/ 	.word	0x00007990
        /*0204*/ 	.word	0x00000007
        /*0208*/ 	.word	0x00000000
        /*020c*/ 	.short	0x010a
        /*020e*/ 	.byte	0x3f
	.zero		1


	//   ....[25]....
        /*0210*/ 	.word	0x00007a10
        /*0214*/ 	.word	0x00000009
        /*0218*/ 	.word	0x00000000
        /*021c*/ 	.short	0x010a
        /*021e*/ 	.byte	0x3f
	.zero		1


	//   ....[26]....
        /*0220*/ 	.word	0x00007aa0
        /*0224*/ 	.word	0x00000006
        /*0228*/ 	.word	0x00000000
        /*022c*/ 	.short	0x010a
        /*022e*/ 	.byte	0x3f
	.zero		1


	//   ....[27]....
        /*0230*/ 	.word	0x00007b30
        /*0234*/ 	.word	0x00000009
        /*0238*/ 	.word	0x00000000
        /*023c*/ 	.short	0x010a
        /*023e*/ 	.byte	0x3f
	.zero		1


	//   ....[28]....
        /*0240*/ 	.word	0x00007bc0
        /*0244*/ 	.word	0x00000006
        /*0248*/ 	.word	0x00000000
        /*024c*/ 	.short	0x010a
        /*024e*/ 	.byte	0x3f
	.zero		1


	//   ....[29]....
        /*0250*/ 	.word	0x00007c50
        /*0254*/ 	.word	0x00000009
        /*0258*/ 	.word	0x00000000
        /*025c*/ 	.short	0x010a
        /*025e*/ 	.byte	0x3f
	.zero		1


	//   ....[30]....
        /*0260*/ 	.word	0x00007ce0
        /*0264*/ 	.word	0x00000003
        /*0268*/ 	.word	0x00000000
        /*026c*/ 	.short	0x010a
        /*026e*/ 	.byte	0x3f
	.zero		1


	//   ....[31]....
        /*0270*/ 	.word	0x00007d40
        /*0274*/ 	.word	0x00000003
        /*0278*/ 	.word	0x00000000
        /*027c*/ 	.short	0x010a
        /*027e*/ 	.byte	0x3f
	.zero		1


	//   ....[32]....
        /*0280*/ 	.word	0x00007da0
        /*0284*/ 	.word	0x00000004
        /*0288*/ 	.word	0x00000000
        /*028c*/ 	.short	0x010a
        /*028e*/ 	.byte	0x3f
	.zero		1


	//   ....[33]....
        /*0290*/ 	.word	0x00007e70
        /*0294*/ 	.word	0x0000000e
        /*0298*/ 	.word	0x00000038
        /*029c*/ 	.short	0x010a
        /*029e*/ 	.byte	0x3f
	.zero		1


	//   ....[34]....
        /*02a0*/ 	.word	0x00007f40
        /*02a4*/ 	.word	0x00000007
        /*02a8*/ 	.word	0x00000000
        /*02ac*/ 	.short	0x010a
        /*02ae*/ 	.byte	0x3f
	.zero		1


	//   ....[35]....
        /*02b0*/ 	.word	0x00007f90
        /*02b4*/ 	.word	0x00000009
        /*02b8*/ 	.word	0x00000000
        /*02bc*/ 	.short	0x010a
        /*02be*/ 	.byte	0x3f
	.zero		1


	//   ....[36]....
        /*02c0*/ 	.word	0x00007fe0
        /*02c4*/ 	.word	0x00000006
        /*02c8*/ 	.word	0x00000000
        /*02cc*/ 	.short	0x010a
        /*02ce*/ 	.byte	0x3f
	.zero		1


	//   ....[37]....
        /*02d0*/ 	.word	0x00008030
        /*02d4*/ 	.word	0x00000009
        /*02d8*/ 	.word	0x00000000
        /*02dc*/ 	.short	0x010a
        /*02de*/ 	.byte	0x3f
	.zero		1


	//   ....[38]....
        /*02e0*/ 	.word	0x00008080
        /*02e4*/ 	.word	0x00000006
        /*02e8*/ 	.word	0x00000000
        /*02ec*/ 	.short	0x010a
        /*02ee*/ 	.byte	0x3f
	.zero		1


	//   ....[39]....
        /*02f0*/ 	.word	0x000080d0
        /*02f4*/ 	.word	0x00000009
        /*02f8*/ 	.word	0x00000000
        /*02fc*/ 	.short	0x010a
        /*02fe*/ 	.byte	0x3f
	.zero		1


	//----- nvinfo : EIATTR_NUM_MBARRIERS
	.align		4
.L_35:
        /*0300*/ 	.byte	0x03, 0x38
        /*0302*/ 	.short	0x0010


	//----- nvinfo : EIATTR_EXIT_INSTR_OFFSETS
	.align		4
        /*0304*/ 	.byte	0x04, 0x1c
        /*0306*/ 	.short	(.L_37 - .L_36)


	//   ....[0]....
.L_36:
        /*0308*/ 	.word	0x000006c0


	//   ....[1]....
        /*030c*/ 	.word	0x00000f80


	//   ....[2]....
        /*0310*/ 	.word	0x000065c0


	//   ....[3]....
        /*0314*/ 	.word	0x00006bf0


	//   ....[4]....
        /*0318*/ 	.word	0x00007d30


	//----- nvinfo : EIATTR_MAX_THREADS
	.align		4
.L_37:
        /*031c*/ 	.byte	0x04, 0x05
        /*031e*/ 	.short	(.L_39 - .L_38)
.L_38:
        /*0320*/ 	.word	0x00000180
        /*0324*/ 	.word	0x00000001
        /*0328*/ 	.word	0x00000001


	//----- nvinfo : EIATTR_CRS_STACK_SIZE
	.align		4
.L_39:
        /*032c*/ 	.byte	0x04, 0x1e
        /*032e*/ 	.short	(.L_41 - .L_40)
.L_40:
        /*0330*/ 	.word	0x00000000


	//----- nvinfo : EIATTR_CBANK_PARAM_SIZE
	.align		4
.L_41:
        /*0334*/ 	.byte	0x03, 0x19
        /*0336*/ 	.short	0x0470


	//----- nvinfo : EIATTR_PARAM_CBANK
	.align		4
        /*0338*/ 	.byte	0x04, 0x0a
        /*033a*/ 	.short	(.L_43 - .L_42)
	.align		4
.L_42:
        /*033c*/ 	.word	index@(.nv.constant0._ZN7cutlass13device_kernelINS_4gemm6kernel13GemmUniversalIN4cute5tupleIJiiiiEEENS1_10collective13CollectiveMmaINS1_34MainloopSm90TmaGmmaWarpSpecializedILi7ENS5_IJNS4_1CILi1EEESB_SB_EEENS1_35KernelTmaWarpSpecializedCooperativeEEENS5_IJNSA_ILi128EEESF_NSA_ILi64EEEEEENS_6half_tENS5_IJlSB_lEEESI_SJ_NS4_8TiledMMAINS4_8MMA_AtomIJNS4_4SM904GMMA26MMA_64x128x16_F32F16F16_SSILNSN_5MajorE0ELSP_0ELNSN_7ScaleInE1ELSQ_1EEEEEENS4_6LayoutINS5_IJNSA_ILi2EEESB_SB_EEENS5_IJSB_NSA_ILi0EEESW_EEEEENS5_IJNS4_10UnderscoreESZ_SZ_EEEEENS4_13SM90_TMA_LOADENS4_14ComposedLayoutINS4_7SwizzleILi3ELi4ELi3EEENS4_18smem_ptr_flag_bitsILi16EEENST_INS5_IJNSA_ILi8EEESG_EEENS5_IJSG_SB_EEEEEEEvNS4_8identityES12_S1C_vS1D_EENS_8epilogue10collective6detail29Sm90TmaWarpSpecializedAdapterINS1G_15DefaultEpilogueISI_SJ_SJ_NS1F_6thread17LinearCombinationISI_Li1EffLNS1K_9ScaleType4KindE0ELNS_15FloatRoundStyleE2ESI_EENS1_15EpilogueDefaultEEEEEvvEEEEvNT_6ParamsE)
        /*0340*/ 	.short	0x0210
        /*0342*/ 	.short	0x0470


	//----- nvinfo : EIATTR_SW_WAR
	.align		4
.L_43:
        /*0344*/ 	.byte	0x04, 0x36
        /*0346*/ 	.short	(.L_45 - .L_44)
.L_44:
        /*0348*/ 	.word	0x00000008
.L_45:


//--------------------- .nv.callgraph             --------------------------
	.section	.nv.callgraph,"",@"SHT_CUDA_CALLGRAPH"
	.align	4
	.sectionentsize	8
	.align		4
        /*0000*/ 	.word	0x00000000
	.align		4
        /*0004*/ 	.word	0xffffffff
	.align		4
        /*0008*/ 	.word	index@(_ZN7cutlass13device_kernelINS_4gemm6kernel13GemmUniversalIN4cute5tupleIJiiiiEEENS1_10collective13CollectiveMmaINS1_34MainloopSm90TmaGmmaWarpSpecializedILi7ENS5_IJNS4_1CILi1EEESB_SB_EEENS1_35KernelTmaWarpSpecializedCooperativeEEENS5_IJNSA_ILi128EEESF_NSA_ILi64EEEEEENS_6half_tENS5_IJlSB_lEEESI_SJ_NS4_8TiledMMAINS4_8MMA_AtomIJNS4_4SM904GMMA26MMA_64x128x16_F32F16F16_SSILNSN_5MajorE0ELSP_0ELNSN_7ScaleInE1ELSQ_1EEEEEENS4_6LayoutINS5_IJNSA_ILi2EEESB_SB_EEENS5_IJSB_NSA_ILi0EEESW_EEEEENS5_IJNS4_10UnderscoreESZ_SZ_EEEEENS4_13SM90_TMA_LOADENS4_14ComposedLayoutINS4_7SwizzleILi3ELi4ELi3EEENS4_18smem_ptr_flag_bitsILi16EEENST_INS5_IJNSA_ILi8EEESG_EEENS5_IJSG_SB_EEEEEEEvNS4_8identityES12_S1C_vS1D_EENS_8epilogue10collective6detail29Sm90TmaWarpSpecializedAdapterINS1G_15DefaultEpilogueISI_SJ_SJ_NS1F_6thread17LinearCombinationISI_Li1EffLNS1K_9ScaleType4KindE0ELNS_15FloatRoundStyleE2ESI_EENS1_15EpilogueDefaultEEEEEvvEEEEvNT_6ParamsE)
	.align		4
        /*000c*/ 	.word	index@(__assertfail)
	.align		4
        /*0010*/ 	.word	0x00000000
	.align		4
        /*0014*/ 	.word	0xfffffffe
	.align		4
        /*0018*/ 	.word	0x00000000
	.align		4
        /*001c*/ 	.word	0xfffffffd
	.align		4
        /*0020*/ 	.word	0x00000000
	.align		4
        /*0024*/ 	.word	0xfffffffc


//--------------------- .nv.constant4             --------------------------
	.section	.nv.constant4,"a",@progbits
	.align	8
	.align		8
.nv.constant4:
        /*0000*/ 	.dword	__assertfail
	.align		8
        /*0008*/ 	.dword	__unnamed_1
	.align		8
        /*0010*/ 	.dword	_ZN40_INTERNAL_35420006_4_k_cu_71ae0247_190744cuda3std3__45__cpo5beginE
	.align		8
        /*0018*/ 	.dword	_ZN40_INTERNAL_35420006_4_k_cu_71ae0247_190744cuda3std3__45__cpo3endE
	.align		8
        /*0020*/ 	.dword	_ZN40_INTERNAL_35420006_4_k_cu_71ae0247_190744cuda3std3__45__cpo6cbeginE
	.align		8
        /*0028*/ 	.dword	_ZN40_INTERNAL_35420006_4_k_cu_71ae0247_190744cuda3std3__45__cpo4cendE
	.align		8
        /*0030*/ 	.dword	_ZN40_INTERNAL_35420006_4_k_cu_71ae0247_190744cuda3std3__442_GLOBAL__N__35420006_4_k_cu_71ae0247_190746ignoreE
	.align		8
        /*0038*/ 	.dword	_ZN40_INTERNAL_35420006_4_k_cu_71ae0247_190744cuda3std3__419piecewise_constructE
	.align		8
        /*0040*/ 	.dword	_ZN40_INTERNAL_35420006_4_k_cu_71ae0247_190744cuda3std3__48in_placeE
	.align		8
        /*0048*/ 	.dword	_ZN40_INTERNAL_35420006_4_k_cu_71ae0247_190744cuda3std6ranges3__45__cpo4swapE
	.align		8
        /*0050*/ 	.dword	_ZN40_INTERNAL_35420006_4_k_cu_71ae0247_190744cuda3std6ranges3__45__cpo9iter_moveE
	.align		8
        /*0058*/ 	.dword	_ZN40_INTERNAL_35420006_4_k_cu_71ae0247_190744cute7productE
	.align		8
        /*0060*/ 	.dword	_ZN40_INTERNAL_35420006_4_k_cu_71ae0247_190744cute1_E
	.align		8
        /*0068*/ 	.dword	$str$22
	.align		8
        /*0070*/ 	.dword	$str$23


//--------------------- .text._ZN7cutlass13device_kernelINS_4gemm6kernel13GemmUniversalIN4cute5tupleIJiiiiEEENS1_10collective13CollectiveMmaINS1_34MainloopSm90TmaGmmaWarpSpecializedILi7ENS5_IJNS4_1CILi1EEESB_SB_EEENS1_35KernelTmaWarpSpecializedCooperativeEEENS5_IJNSA_ILi128EEESF_NSA_ILi64EEEEEENS_6half_tENS5_IJlSB_lEEESI_SJ_NS4_8TiledMMAINS4_8MMA_AtomIJNS4_4SM904GMMA26MMA_64x128x16_F32F16F16_SSILNSN_5MajorE0ELSP_0ELNSN_7ScaleInE1ELSQ_1EEEEEENS4_6LayoutINS5_IJNSA_ILi2EEESB_SB_EEENS5_IJSB_NSA_ILi0EEESW_EEEEENS5_IJNS4_10UnderscoreESZ_SZ_EEEEENS4_13SM90_TMA_LOADENS4_14ComposedLayoutINS4_7SwizzleILi3ELi4ELi3EEENS4_18smem_ptr_flag_bitsILi16EEENST_INS5_IJNSA_ILi8EEESG_EEENS5_IJSG_SB_EEEEEEEvNS4_8identityES12_S1C_vS1D_EENS_8epilogue10collective6detail29Sm90TmaWarpSpecializedAdapterINS1G_15DefaultEpilogueISI_SJ_SJ_NS1F_6thread17LinearCombinationISI_Li1EffLNS1K_9ScaleType4KindE0ELNS_15FloatRoundStyleE2ESI_EENS1_15EpilogueDefaultEEEEEvvEEEEvNT_6ParamsE --------------------------
	.section	.text._ZN7cutlass13device_kernelINS_4gemm6kernel13GemmUniversalIN4cute5tupleIJiiiiEEENS1_10collective13CollectiveMmaINS1_34MainloopSm90TmaGmmaWarpSpecializedILi7ENS5_IJNS4_1CILi1EEESB_SB_EEENS1_35KernelTmaWarpSpecializedCooperativeEEENS5_IJNSA_ILi128EEESF_NSA_ILi64EEEEEENS_6half_tENS5_IJlSB_lEEESI_SJ_NS4_8TiledMMAINS4_8MMA_AtomIJNS4_4SM904GMMA26MMA_64x128x16_F32F16F16_SSILNSN_5MajorE0ELSP_0ELNSN_7ScaleInE1ELSQ_1EEEEEENS4_6LayoutINS5_IJNSA_ILi2EEESB_SB_EEENS5_IJSB_NSA_ILi0EEESW_EEEEENS5_IJNS4_10UnderscoreESZ_SZ_EEEEENS4_13SM90_TMA_LOADENS4_14ComposedLayoutINS4_7SwizzleILi3ELi4ELi3EEENS4_18smem_ptr_flag_bitsILi16EEENST_INS5_IJNSA_ILi8EEESG_EEENS5_IJSG_SB_EEEEEEEvNS4_8identityES12_S1C_vS1D_EENS_8epilogue10collective6detail29Sm90TmaWarpSpecializedAdapterINS1G_15DefaultEpilogueISI_SJ_SJ_NS1F_6thread17LinearCombinationISI_Li1EffLNS1K_9ScaleType4KindE0ELNS_15FloatRoundStyleE2ESI_EENS1_15EpilogueDefaultEEEEEvvEEEEvNT_6ParamsE,"ax",@progbits
	.align	128
.text._ZN7cutlass13device_kernelINS_4gemm6kernel13GemmUniversalIN4cute5tupleIJiiiiEEENS1_10collective13CollectiveMmaINS1_34MainloopSm90TmaGmmaWarpSpecializedILi7ENS5_IJNS4_1CILi1EEESB_SB_EEENS1_35KernelTmaWarpSpecializedCooperativeEEENS5_IJNSA_ILi128EEESF_NSA_ILi64EEEEEENS_6half_tENS5_IJlSB_lEEESI_SJ_NS4_8TiledMMAINS4_8MMA_AtomIJNS4_4SM904GMMA26MMA_64x128x16_F32F16F16_SSILNSN_5MajorE0ELSP_0ELNSN_7ScaleInE1ELSQ_1EEEEEENS4_6LayoutINS5_IJNSA_ILi2EEESB_SB_EEENS5_IJSB_NSA_ILi0EEESW_EEEEENS5_IJNS4_10UnderscoreESZ_SZ_EEEEENS4_13SM90_TMA_LOADENS4_14ComposedLayoutINS4_7SwizzleILi3ELi4ELi3EEENS4_18smem_ptr_flag_bitsILi16EEENST_INS5_IJNSA_ILi8EEESG_EEENS5_IJSG_SB_EEEEEEEvNS4_8identityES12_S1C_vS1D_EENS_8epilogue10collective6detail29Sm90TmaWarpSpecializedAdapterINS1G_15DefaultEpilogueISI_SJ_SJ_NS1F_6thread17LinearCombinationISI_Li1EffLNS1K_9ScaleType4KindE0ELNS_15FloatRoundStyleE2ESI_EENS1_15EpilogueDefaultEEEEEvvEEEEvNT_6ParamsE:
        .type           _ZN7cutlass13device_kernelINS_4gemm6kernel13GemmUniversalIN4cute5tupleIJiiiiEEENS1_10collective13CollectiveMmaINS1_34MainloopSm90TmaGmmaWarpSpecializedILi7ENS5_IJNS4_1CILi1EEESB_SB_EEENS1_35KernelTmaWarpSpecializedCooperativeEEENS5_IJNSA_ILi128EEESF_NSA_ILi64EEEEEENS_6half_tENS5_IJlSB_lEEESI_SJ_NS4_8TiledMMAINS4_8MMA_AtomIJNS4_4SM904GMMA26MMA_64x128x16_F32F16F16_SSILNSN_5MajorE0ELSP_0ELNSN_7ScaleInE1ELSQ_1EEEEEENS4_6LayoutINS5_IJNSA_ILi2EEESB_SB_EEENS5_IJSB_NSA_ILi0EEESW_EEEEENS5_IJNS4_10UnderscoreESZ_SZ_EEEEENS4_13SM90_TMA_LOADENS4_14ComposedLayoutINS4_7SwizzleILi3ELi4ELi3EEENS4_18smem_ptr_flag_bitsILi16EEENST_INS5_IJNSA_ILi8EEESG_EEENS5_IJSG_SB_EEEEEEEvNS4_8identityES12_S1C_vS1D_EENS_8epilogue10collective6detail29Sm90TmaWarpSpecializedAdapterINS1G_15DefaultEpilogueISI_SJ_SJ_NS1F_6thread17LinearCombinationISI_Li1EffLNS1K_9ScaleType4KindE0ELNS_15FloatRoundStyleE2ESI_EENS1_15EpilogueDefaultEEEEEvvEEEEvNT_6ParamsE,@function
        .size           _ZN7cutlass13device_kernelINS_4gemm6kernel13GemmUniversalIN4cute5tupleIJiiiiEEENS1_10collective13CollectiveMmaINS1_34MainloopSm90TmaGmmaWarpSpecializedILi7ENS5_IJNS4_1CILi1EEESB_SB_EEENS1_35KernelTmaWarpSpecializedCooperativeEEENS5_IJNSA_ILi128EEESF_NSA_ILi64EEEEEENS_6half_tENS5_IJlSB_lEEESI_SJ_NS4_8TiledMMAINS4_8MMA_AtomIJNS4_4SM904GMMA26MMA_64x128x16_F32F16F16_SSILNSN_5MajorE0ELSP_0ELNSN_7ScaleInE1ELSQ_1EEEEEENS4_6LayoutINS5_IJNSA_ILi2EEESB_SB_EEENS5_IJSB_NSA_ILi0EEESW_EEEEENS5_IJNS4_10UnderscoreESZ_SZ_EEEEENS4_13SM90_TMA_LOADENS4_14ComposedLayoutINS4_7SwizzleILi3ELi4ELi3EEENS4_18smem_ptr_flag_bitsILi16EEENST_INS5_IJNSA_ILi8EEESG_EEENS5_IJSG_SB_EEEEEEEvNS4_8identityES12_S1C_vS1D_EENS_8epilogue10collective6detail29Sm90TmaWarpSpecializedAdapterINS1G_15DefaultEpilogueISI_SJ_SJ_NS1F_6thread17LinearCombinationISI_Li1EffLNS1K_9ScaleType4KindE0ELNS_15FloatRoundStyleE2ESI_EENS1_15EpilogueDefaultEEEEEvvEEEEvNT_6ParamsE,(.L_x_200 - _ZN7cutlass13device_kernelINS_4gemm6kernel13GemmUniversalIN4cute5tupleIJiiiiEEENS1_10collective13CollectiveMmaINS1_34MainloopSm90TmaGmmaWarpSpecializedILi7ENS5_IJNS4_1CILi1EEESB_SB_EEENS1_35KernelTmaWarpSpecializedCooperativeEEENS5_IJNSA_ILi128EEESF_NSA_ILi64EEEEEENS_6half_tENS5_IJlSB_lEEESI_SJ_NS4_8TiledMMAINS4_8MMA_AtomIJNS4_4SM904GMMA26MMA_64x128x16_F32F16F16_SSILNSN_5MajorE0ELSP_0ELNSN_7ScaleInE1ELSQ_1EEEEEENS4_6LayoutINS5_IJNSA_ILi2EEESB_SB_EEENS5_IJSB_NSA_ILi0EEESW_EEEEENS5_IJNS4_10UnderscoreESZ_SZ_EEEEENS4_13SM90_TMA_LOADENS4_14ComposedLayoutINS4_7SwizzleILi3ELi4ELi3EEENS4_18smem_ptr_flag_bitsILi16EEENST_INS5_IJNSA_ILi8EEESG_EEENS5_IJSG_SB_EEEEEEEvNS4_8identityES12_S1C_vS1D_EENS_8epilogue10collective6detail29Sm90TmaWarpSpecializedAdapterINS1G_15DefaultEpilogueISI_SJ_SJ_NS1F_6thread17LinearCombinationISI_Li1EffLNS1K_9ScaleType4KindE0ELNS_15FloatRoundStyleE2ESI_EENS1_15EpilogueDefaultEEEEEvvEEEEvNT_6ParamsE)
        .other          _ZN7cutlass13device_kernelINS_4gemm6kernel13GemmUniversalIN4cute5tupleIJiiiiEEENS1_10collective13CollectiveMmaINS1_34MainloopSm90TmaGmmaWarpSpecializedILi7ENS5_IJNS4_1CILi1EEESB_SB_EEENS1_35KernelTmaWarpSpecializedCooperativeEEENS5_IJNSA_ILi128EEESF_NSA_ILi64EEEEEENS_6half_tENS5_IJlSB_lEEESI_SJ_NS4_8TiledMMAINS4_8MMA_AtomIJNS4_4SM904GMMA26MMA_64x128x16_F32F16F16_SSILNSN_5MajorE0ELSP_0ELNSN_7ScaleInE1ELSQ_1EEEEEENS4_6LayoutINS5_IJNSA_ILi2EEESB_SB_EEENS5_IJSB_NSA_ILi0EEESW_EEEEENS5_IJNS4_10UnderscoreESZ_SZ_EEEEENS4_13SM90_TMA_LOADENS4_14ComposedLayoutINS4_7SwizzleILi3ELi4ELi3EEENS4_18smem_ptr_flag_bitsILi16EEENST_INS5_IJNSA_ILi8EEESG_EEENS5_IJSG_SB_EEEEEEEvNS4_8identityES12_S1C_vS1D_EENS_8epilogue10collective6detail29Sm90TmaWarpSpecializedAdapterINS1G_15DefaultEpilogueISI_SJ_SJ_NS1F_6thread17LinearCombinationISI_Li1EffLNS1K_9ScaleType4KindE0ELNS_15FloatRoundStyleE2ESI_EENS1_15EpilogueDefaultEEEEEvvEEEEvNT_6ParamsE,@"STO_CUDA_ENTRY STV_DEFAULT"
_ZN7cutlass13device_kernelINS_4gemm6kernel13GemmUniversalIN4cute5tupleIJiiiiEEENS1_10collective13CollectiveMmaINS1_34MainloopSm90TmaGmmaWarpSpecializedILi7ENS5_IJNS4_1CILi1EEESB_SB_EEENS1_35KernelTmaWarpSpecializedCooperativeEEENS5_IJNSA_ILi128EEESF_NSA_ILi64EEEEEENS_6half_tENS5_IJlSB_lEEESI_SJ_NS4_8TiledMMAINS4_8MMA_AtomIJNS4_4SM904GMMA26MMA_64x128x16_F32F16F16_SSILNSN_5MajorE0ELSP_0ELNSN_7ScaleInE1ELSQ_1EEEEEENS4_6LayoutINS5_IJNSA_ILi2EEESB_SB_EEENS5_IJSB_NSA_ILi0EEESW_EEEEENS5_IJNS4_10UnderscoreESZ_SZ_EEEEENS4_13SM90_TMA_LOADENS4_14ComposedLayoutINS4_7SwizzleILi3ELi4ELi3EEENS4_18smem_ptr_flag_bitsILi16EEENST_INS5_IJNSA_ILi8EEESG_EEENS5_IJSG_SB_EEEEEEEvNS4_8identityES12_S1C_vS1D_EENS_8epilogue10collective6detail29Sm90TmaWarpSpecializedAdapterINS1G_15DefaultEpilogueISI_SJ_SJ_NS1F_6thread17LinearCombinationISI_Li1EffLNS1K_9ScaleType4KindE0ELNS_15FloatRoundStyleE2ESI_EENS1_15EpilogueDefaultEEEEEvvEEEEvNT_6ParamsE:
[----:B------:R-:W0:Y:S01]  /*0000*/  LDC R1, c[0x0][0x28] ;  /* 0x00000a00ff017b82 */ /* 0x000e220000000800 */
[----:B------:R-:W1:Y:S01]  /*0010*/  S2R R3, SR_TID.X ;  /* 0x0000000000037919 */ /* 0x000e620000002100 */
[----:B------:R-:W-:Y:S01]  /*0020*/  ELECT P0, URZ, PT ;  /* 0x00000000003f782f */ /* 0x000fe20003800000 */
[----:B------:R-:W-:Y:S01]  /*0030*/  BSSY B0, `(.L_x_0) ;  /* 0x000000f000007945 */ /* 0x000fe20003800000 */
[--C-:B-1----:R-:W-:Y:S02]  /*0040*/  SHF.R.U32.HI R0, RZ, 0x5, R3.reuse ;  /* 0x00000005ff007819 */ /* 0x102fe40000011603 */
[----:B------:R-:W-:-:S03]  /*0050*/  SHF.R.U32.HI R14, RZ, 0x7, R3 ;  /* 0x00000007ff0e7819 */ /* 0x000fc60000011603 */
[----:B------:R-:W1:Y:S04]  /*0060*/  SHFL.IDX PT, R4, R0, RZ, 0x1f ;  /* 0x00001fff00047589 */ /* 0x000e6800000e0000 */
[----:B------:R2:W3:Y:S01]  /*0070*/  SHFL.IDX PT, R10, R14, RZ, 0x1f ;  /* 0x00001fff0e0a7589 */ /* 0x0004e200000e0000 */
[----:B-1----:R-:W-:-:S13]  /*0080*/  ISETP.NE.OR P0, PT, R4, RZ, !P0 ;  /* 0x000000ff0400720c */ /* 0x002fda0004705670 */
[----:B0-23--:R-:W-:Y:S05]  /*0090*/  @P0 BRA `(.L_x_1) ;  /* 0x0000000000200947 */ /* 0x00dfea0003800000 */
[----:B------:R-:W-:Y:S02]  /*00a0*/  ULDC.64 UR4, c[0x0][0x198] ;  /* 0x0000660000047ab9 */ /* 0x000fe40000000a00 */
[----:B------:R-:W-:Y:S02]  /*00b0*/  UIADD3 UR6, UP0, UR4, 0xf0, URZ ;  /* 0x000000f004067890 */ /* 0x000fe4000ff1e03f */
[----:B------:R-:W-:Y:S02]  /*00c0*/  UIADD3 UR4, UP1, UR4, 0x1f0, URZ ;  /* 0x000001f004047890 */ /* 0x000fe4000ff3e03f */
[----:B------:R-:W-:Y:S02]  /*00d0*/  UIADD3.X UR7, URZ, UR5, URZ, UP0, !UPT ;  /* 0x000000053f077290 */ /* 0x000fe400087fe43f */
[----:B------:R-:W-:-:S07]  /*00e0*/  UIADD3.X UR5, URZ, UR5, URZ, UP1, !UPT ;  /* 0x000000053f057290 */ /* 0x000fce0008ffe43f */
[----:B------:R0:W-:Y:S02]  /*00f0*/  UTMACCTL.PF [UR6] ;  /* 0x00000000060079b9 */ /* 0x0001e40008040000 */
[----:B------:R0:W-:Y:S02]  /*0100*/  UTMACCTL.PF [UR4] ;  /* 0x00000000040079b9 */ /* 0x0001e40008040000 */
[----:B0-----:R-:W-:Y:S01]  /*0110*/  NOP ;  /* 0x0000000000007918 */ /* 0x001fe20000000000 */
.L_x_1:
[----:B------:R-:W-:Y:S05]  /*0120*/  BSYNC B0 ;  /* 0x0000000000007941 */ /* 0x000fea0003800000 */
.L_x_0:
[----:B------:R-:W0:Y:S02]  /*0130*/  SHFL.IDX PT, R2, R0, RZ, 0x1f ;  /* 0x00001fff00027589 */ /* 0x000e2400000e0000 */
[----:B0-----:R-:W-:-:S13]  /*0140*/  ISETP.NE.AND P0, PT, R2, RZ, PT ;  /* 0x000000ff0200720c */ /* 0x001fda0003f05270 */
[----:B------:R-:W-:Y:S05]  /*0150*/  @P0 BRA `(.L_x_2) ;  /* 0x0000000000700947 */ /* 0x000fea0003800000 */
[----:B------:R-:W0:Y:S01]  /*0160*/  S2UR UR8, SR_CgaCtaId ;  /* 0x00000000000879c3 */ /* 0x000e220000008800 */
[----:B------:R-:W-:Y:S01]  /*0170*/  UMOV UR4, 0x400 ;  /* 0x0000040000047882 */ /* 0x000fe20000000000 */
[----:B------:R-:W-:Y:S01]  /*0180*/  UMOV UR5, 0x1 ;  /* 0x0000000100057882 */ /* 0x000fe20000000000 */
[----:B------:R-:W-:Y:S01]  /*0190*/  UMOV UR6, 0x100 ;  /* 0x0000010000067882 */ /* 0x000fe20000000000 */
[----:B------:R-:W-:Y:S01]  /*01a0*/  ELECT P0, URZ, PT ;  /* 0x00000000003f782f */ /* 0x000fe20003800000 */
[----:B------:R-:W-:-:S04]  /*01b0*/  UIADD3 UR6, -UR6, 0x100000, URZ ;  /* 0x0010000006067890 */ /* 0x000fc8000fffe13f */
[----:B------:R-:W-:Y:S02]  /*01c0*/  USHF.L.U32 UR7, UR6, 0xb, URZ ;  /* 0x0000000b06077899 */ /* 0x000fe4000800063f */
[----:B------:R-:W-:Y:S02]  /*01d0*/  USHF.L.U32 UR6, UR6, 0x1, URZ ;  /* 0x0000000106067899 */ /* 0x000fe4000800063f */
[----:B0-----:R-:W-:Y:S02]  /*01e0*/  ULEA UR8, UR8, UR4, 0x18 ;  /* 0x0000000408087291 */ /* 0x001fe4000f8ec03f */
[----:B------:R-:W-:-:S04]  /*01f0*/  UIADD3 UR4, -UR5, 0x100000, URZ ;  /* 0x0010000005047890 */ /* 0x000fc8000fffe13f */
[----:B------:R-:W-:Y:S02]  /*0200*/  USHF.L.U32 UR5, UR4, 0xb, URZ ;  /* 0x0000000b04057899 */ /* 0x000fe4000800063f */
[----:B------:R-:W-:Y:S01]  /*0210*/  USHF.L.U32 UR4, UR4, 0x1, URZ ;  /* 0x0000000104047899 */ /* 0x000fe2000800063f */
[----:B------:R-:W0:Y:S11]  /*0220*/  FENCE.VIEW.ASYNC.S ;  /* 0x00000000000073c6 */ /* 0x000e360000000000 */
[----:B0-----:R0:W1:Y:S01]  /*0230*/  SYNCS.EXCH.64 URZ, [UR8], UR4 ;  /* 0x00000004083f75b2 */ /* 0x0010620008000100 */
[----:B------:R0:W2:Y:S01]  /*0240*/  SYNCS.EXCH.64 URZ, [UR8+0x38], UR6 ;  /* 0x00003806083f75b2 */ /* 0x0000a20008000100 */
[----:B------:R0:W3:Y:S01]  /*0250*/  SYNCS.EXCH.64 URZ, [UR8+0x8], UR4 ;  /* 0x00000804083f75b2 */ /* 0x0000e20008000100 */
[----:B------:R0:W4:Y:S01]  /*0260*/  SYNCS.EXCH.64 URZ, [UR8+0x40], UR6 ;  /* 0x00004006083f75b2 */ /* 0x0001220008000100 */
[----:B------:R0:W0:Y:S01]  /*0270*/  SYNCS.EXCH.64 URZ, [UR8+0x10], UR4 ;  /* 0x00001004083f75b2 */ /* 0x0000220008000100 */
        /* <DEDUP_REMOVED lines=9> */
[----:B------:R-:W-:Y:S01]  /*0310*/  NOP ;  /* 0x0000000000007918 */ /* 0x000fe20000000000 */
.L_x_2:
[----:B------:R-:W5:Y:S01]  /*0320*/  SHFL.IDX PT, R0, R0, RZ, 0x1f ;  /* 0x00001fff00007589 */ /* 0x000f6200000e0000 */
[----:B------:R-:W-:Y:S01]  /*0330*/  ELECT P0, URZ, PT ;  /* 0x00000000003f782f */ /* 0x000fe20003800000 */
[----:B------:R-:W1:Y:S01]  /*0340*/  LDC R2, c[0x0][0x65c] ;  /* 0x00019700ff027b82 */ /* 0x000e620000000800 */
[----:B------:R-:W-:Y:S01]  /*0350*/  SHF.R.S32.HI R7, RZ, 0x1f, R4 ;  /* 0x0000001fff077819 */ /* 0x000fe20000011404 */
[----:B------:R-:W2:Y:S01]  /*0360*/  S2R R5, SR_CTAID.Y ;  /* 0x0000000000057919 */ /* 0x000ea20000002600 */
[----:B0-----:R-:W-:Y:S01]  /*0370*/  UMOV UR4, 0x20 ;  /* 0x0000002000047882 */ /* 0x001fe20000000000 */
[----:B------:R-:W-:Y:S01]  /*0380*/  NOP ;  /* 0x0000000000007918 */ /* 0x000fe20000000000 */
[----:B------:R-:W-:Y:S01]  /*0390*/  LEA.HI R7, R7, R4, RZ, 0x2 ;  /* 0x0000000407077211 */ /* 0x000fe200078f10ff */
[----:B------:R-:W0:Y:S01]  /*03a0*/  S2R R6, SR_CTAID.X ;  /* 0x0000000000067919 */ /* 0x000e220000002500 */
[----:B------:R-:W-:Y:S01]  /*03b0*/  ISETP.NE.AND P2, PT, R10, RZ, PT ;  /* 0x000000ff0a00720c */ /* 0x000fe20003f45270 */
[----:B------:R-:W-:Y:S01]  /*03c0*/  NOP ;  /* 0x0000000000007918 */ /* 0x000fe20000000000 */
[----:B------:R-:W-:-:S02]  /*03d0*/  LOP3.LUT R7, R7, 0xfffffffc, RZ, 0xc0, !PT ;  /* 0xfffffffc07077812 */ /* 0x000fc400078ec0ff */
[----:B-----5:R-:W-:Y:S02]  /*03e0*/  ISETP.NE.OR P0, PT, R0, RZ, !P0 ;  /* 0x000000ff0000720c */ /* 0x020fe40004705670 */
[----:B-1----:R-:W-:-:S04]  /*03f0*/  ISETP.NE.AND P3, PT, R2, 0x1, PT ;  /* 0x000000010200780c */ /* 0x002fc80003f65270 */
[----:B------:R-:W-:Y:S01]  /*0400*/  P2R R0, PR, RZ, 0x8 ;  /* 0x00000008ff007803 */ /* 0x000fe20000000000 */
[----:B------:R-:W-:Y:S01]  /*0410*/  IMAD.IADD R0, R4, 0x1, -R7 ;  /* 0x0000000104007824 */ /* 0x000fe200078e0a07 */
[----:B------:R-:W-:Y:S01]  /*0420*/  LOP3.LUT R4, R3, 0x7f, RZ, 0xc0, !PT ;  /* 0x0000007f03047812 */ /* 0x000fe200078ec0ff */
[----:B------:R-:W-:-:S03]  /*0430*/  IMAD.MOV.U32 R7, RZ, RZ, RZ ;  /* 0x000000ffff077224 */ /* 0x000fc600078e00ff */
[----:B------:R-:W-:Y:S01]  /*0440*/  ISETP.NE.AND P1, PT, R0, 0x3, PT ;  /* 0x000000030000780c */ /* 0x000fe20003f25270 */
[----:B------:R-:W-:Y:S01]  /*0450*/  VOTEU.ALL UP0, P0 ;  /* 0x00000000003f7886 */ /* 0x000fe20000000000 */
[----:B------:R-:W-:Y:S01]  /*0460*/  VOTEU.ALL UP1, P0 ;  /* 0x00000000003f7886 */ /* 0x000fe20000020000 */
[----:B------:R-:W0:Y:S01]  /*0470*/  @P3 LDC R17, c[0x0][0x10] ;  /* 0x00000400ff113b82 */ /* 0x000e220000000800 */
[----:B--2---:R-:W-:Y:S02]  /*0480*/  @P3 IMAD.MOV.U32 R8, RZ, RZ, R5 ;  /* 0x000000ffff083224 */ /* 0x004fe400078e0005 */
[----:B------:R-:W-:Y:S01]  /*0490*/  @!UP0 UMOV UR6, 0x400 ;  /* 0x0000040000068882 */ /* 0x000fe20000000000 */
[----:B------:R-:W-:-:S04]  /*04a0*/  @!UP0 UIADD3 UR4, -UR4, 0x100000, URZ ;  /* 0x0010000004048890 */ /* 0x000fc8000fffe13f */
[----:B------:R-:W-:Y:S02]  /*04b0*/  @!UP0 USHF.L.U32 UR5, UR4, 0xb, URZ ;  /* 0x0000000b04058899 */ /* 0x000fe4000800063f */
[----:B------:R-:W-:Y:S01]  /*04c0*/  @!UP0 USHF.L.U32 UR4, UR4, 0x1, URZ ;  /* 0x0000000104048899 */ /* 0x000fe2000800063f */
[----:B------:R-:W-:Y:S01]  /*04d0*/  @P3 IMAD.MOV.U32 R9, RZ, RZ, RZ ;  /* 0x000000ffff093224 */ /* 0x000fe200078e00ff */
[----:B------:R-:W1:Y:S08]  /*04e0*/  @!UP0 S2UR UR7, SR_CgaCtaId ;  /* 0x00000000000789c3 */ /* 0x000e700000008800 */
[----:B------:R-:W2:Y:S01]  /*04f0*/  @!P3 LDC R11, c[0x0][0xc] ;  /* 0x00000300ff0bbb82 */ /* 0x000ea20000000800 */
[----:B0-----:R-:W-:Y:S01]  /*0500*/  @P3 IMAD.WIDE.U32 R16, R6, R17, R8 ;  /* 0x0000001106103225 */ /* 0x001fe200078e0008 */
[----:B-1----:R-:W-:Y:S01]  /*0510*/  @!UP0 ULEA UR8, UR7, UR6, 0x18 ;  /* 0x0000000607088291 */ /* 0x002fe2000f8ec03f */
[----:B------:R-:W-:-:S02]  /*0520*/  VOTEU.ALL UP0, P0 ;  /* 0x00000000003f7886 */ /* 0x000fc40000000000 */
[----:B------:R-:W-:Y:S01]  /*0530*/  ULDC UR6, c[0x0][0xc] ;  /* 0x0000030000067ab9 */ /* 0x000fe20000000800 */
[----:B------:R-:W-:Y:S01]  /*0540*/  ISETP.EQ.OR P0, PT, R0, RZ, !P1 ;  /* 0x000000ff0000720c */ /* 0x000fe20004f02670 */
[----:B------:R-:W-:-:S03]  /*0550*/  ULDC UR7, c[0x0][0x10] ;  /* 0x0000040000077ab9 */ /* 0x000fc60000000800 */
[C---:B------:R-:W-:Y:S01]  /*0560*/  ISETP.EQ.AND P0, PT, R10.reuse, RZ, P0 ;  /* 0x000000ff0a00720c */ /* 0x040fe20000702270 */
[----:B------:R-:W-:Y:S02]  /*0570*/  VIADD R10, R10, 0xffffffff ;  /* 0xffffffff0a0a7836 */ /* 0x000fe40000000000 */
[----:B--2---:R-:W-:Y:S01]  /*0580*/  @!P3 IMAD.WIDE.U32 R8, R11, R5, R6 ;  /* 0x000000050b08b225 */ /* 0x004fe200078e0006 */
[----:B------:R-:W0:Y:S02]  /*0590*/  FENCE.VIEW.ASYNC.S ;  /* 0x00000000000073c6 */ /* 0x000e240000000000 */
[----:B0-----:R-:W3:Y:S01]  /*05a0*/  @!UP0 SYNCS.EXCH.64 URZ, [UR8+0x80], UR4 ;  /* 0x00008004083f85b2 */ /* 0x001ee20008000100 */
[----:B------:R-:W-:Y:S01]  /*05b0*/  SEL R18, RZ, 0x1, !P0 ;  /* 0x00000001ff127807 */ /* 0x000fe20004000000 */
[----:B------:R-:W-:Y:S01]  /*05c0*/  @P3 IMAD.MOV.U32 R11, RZ, RZ, RZ ;  /* 0x000000ffff0b3224 */ /* 0x000fe200078e00ff */
[----:B------:R-:W-:Y:S01]  /*05d0*/  ISETP.GE.U32.AND P1, PT, R10, 0x2, PT ;  /* 0x000000020a00780c */ /* 0x000fe20003f26070 */
[----:B------:R-:W-:-:S02]  /*05e0*/  @!P3 IMAD.MOV.U32 R16, RZ, RZ, R8 ;  /* 0x000000ffff10b224 */ /* 0x000fc400078e0008 */
[----:B------:R-:W-:Y:S01]  /*05f0*/  @P3 IMAD.IADD R17, R17, 0x1, R11 ;  /* 0x0000000111113824 */ /* 0x000fe200078e020b */
[----:B------:R-:W-:Y:S01]  /*0600*/  SEL R18, R18, 0x2, P1 ;  /* 0x0000000212127807 */ /* 0x000fe20000800000 */
[----:B------:R-:W-:Y:S01]  /*0610*/  @!P3 IMAD.MOV.U32 R17, RZ, RZ, R9 ;  /* 0x000000ffff11b224 */ /* 0x000fe200078e0009 */
[----:B------:R0:W3:Y:S01]  /*0620*/  @!UP1 SYNCS.EXCH.64 URZ, [UR8+0x88], UR4 ;  /* 0x00008804083f95b2 */ /* 0x0000e20008000100 */
[----:B------:R-:W-:Y:S01]  /*0630*/  NOP ;  /* 0x0000000000007918 */ /* 0x000fe20000000000 */
[----:B0-----:R-:W-:-:S03]  /*0640*/  UIMAD.WIDE.U32 UR4, UR6, UR7, URZ ;  /* 0x00000007060472a5 */ /* 0x001fc6000f8e003f */
[----:B------:R-:W-:Y:S02]  /*0650*/  ULDC UR6, c[0x0][0x14] ;  /* 0x0000050000067ab9 */ /* 0x000fe40000000800 */
[----:B------:R-:W-:Y:S02]  /*0660*/  UIMAD.WIDE.U32 UR36, UR4, UR6, URZ ;  /* 0x00000006042472a5 */ /* 0x000fe4000f8e003f */
[----:B------:R-:W-:-:S04]  /*0670*/  UIMAD UR42, UR5, UR6, URZ ;  /* 0x00000006052a72a4 */ /* 0x000fc8000f8e023f */
[----:B------:R-:W-:Y:S01]  /*0680*/  UIADD3 UR42, UR37, UR42, URZ ;  /* 0x0000002a252a7290 */ /* 0x000fe2000fffe03f */
[----:B---34-:R-:W-:Y:S06]  /*0690*/  BAR.SYNC.DEFER_BLOCKING 0x0 ;  /* 0x0000000000007b1d */ /* 0x018fec0000010000 */
[----:B------:R-:W-:Y:S05]  /*06a0*/  @!P2 BRA `(.L_x_3) ;  /* 0x0000005c00c8a947 */ /* 0x000fea0003800000 */
[----:B------:R-:W-:-:S13]  /*06b0*/  ISETP.GT.U32.AND P0, PT, R10, 0x1, PT ;  /* 0x000000010a00780c */ /* 0x000fda0003f04070 */
[----:B------:R-:W-:Y:S05]  /*06c0*/  @P0 EXIT ;  /* 0x000000000000094d */ /* 0x000fea0003800000 */
[----:B------:R-:W-:Y:S01]  /*06d0*/  ULDC.64 UR4, c[0x0][0x650] ;  /* 0x0001940000047ab9 */ /* 0x000fe20000000a00 */
[----:B------:R-:W-:Y:S01]  /*06e0*/  PRMT R0, RZ, 0x7610, R0 ;  /* 0x00007610ff007816 */ /* 0x000fe20000000000 */
[----:B------:R-:W-:Y:S01]  /*06f0*/  IMAD.MOV.U32 R101, RZ, RZ, -0x1 ;  /* 0xffffffffff657424 */ /* 0x000fe200078e00ff */
[----:B------:R-:W-:Y:S01]  /*0700*/  ISETP.GE.U32.AND P0, PT, R16, UR4, PT ;  /* 0x0000000410007c0c */ /* 0x000fe2000bf06070 */
[----:B------:R-:W-:Y:S02]  /*0710*/  IMAD.MOV.U32 R100, RZ, RZ, -0x1 ;  /* 0xffffffffff647424 */ /* 0x000fe400078e00ff */
[----:B------:R-:W-:Y:S01]  /*0720*/  IMAD.MOV.U32 R99, RZ, RZ, -0x1 ;  /* 0xffffffffff637424 */ /* 0x000fe200078e00ff */
[----:B------:R-:W-:-:S13]  /*0730*/  ISETP.GE.U32.AND.EX P0, PT, R17, UR5, PT, P0 ;  /* 0x0000000511007c0c */ /* 0x000fda000bf06100 */
[----:B------:R-:W-:Y:S05]  /*0740*/  @P0 BRA `(.L_x_4) ;  /* 0x0000000400540947 */ /* 0x000fea0003800000 */
[----:B------:R-:W0:Y:S01]  /*0750*/  LDC.64 R20, c[0x0][0x628] ;  /* 0x00018a00ff147b82 */ /* 0x000e220000000a00 */
[----:B------:R-:W-:Y:S02]  /*0760*/  IMAD.MOV.U32 R8, RZ, RZ, R16 ;  /* 0x000000ffff087224 */ /* 0x000fe400078e0010 */
[----:B------:R-:W-:-:S05]  /*0770*/  IMAD.MOV.U32 R9, RZ, RZ, R17 ;  /* 0x000000ffff097224 */ /* 0x000fca00078e0011 */
[----:B------:R-:W1:Y:S08]  /*0780*/  LDC R0, c[0x0][0x630] ;  /* 0x00018c00ff007b82 */ /* 0x000e700000000800 */
[----:B------:R-:W2:Y:S01]  /*0790*/  LDC.64 R22, c[0x0][0x620] ;  /* 0x00018800ff167b82 */ /* 0x000ea20000000a00 */
[----:B0-----:R-:W-:-:S04]  /*07a0*/  ISETP.NE.U32.AND P0, PT, R20, RZ, PT ;  /* 0x000000ff1400720c */ /* 0x001fc80003f05070 */
[----:B------:R-:W-:-:S13]  /*07b0*/  ISETP.NE.AND.EX P0, PT, R21, RZ, PT, P0 ;  /* 0x000000ff1500720c */ /* 0x000fda0003f05300 */
[----:B-12---:R-:W-:Y:S05]  /*07c0*/  @!P0 BRA `(.L_x_5) ;  /* 0x0000000000288947 */ /* 0x006fea0003800000 */
[----:B------:R-:W0:Y:S02]  /*07d0*/  LDC R13, c[0x0][0x634] ;  /* 0x00018d00ff0d7b82 */ /* 0x000e240000000800 */
[----:B0-----:R-:W-:-:S05]  /*07e0*/  IADD3 R13, P0, R16, R13, RZ ;  /* 0x0000000d100d7210 */ /* 0x001fca0007f1e0ff */
[----:B------:R-:W-:-:S04]  /*07f0*/  IMAD.X R15, RZ, RZ, R17, P0 ;  /* 0x000000ffff0f7224 */ /* 0x000fc800000e0611 */
[----:B------:R-:W-:-:S04]  /*0800*/  IMAD.WIDE.U32 R8, R15, R20, RZ ;  /* 0x000000140f087225 */ /* 0x000fc800078e00ff */
[----:B------:R-:W-:-:S04]  /*0810*/  IMAD.WIDE.U32 R10, P0, R13, R21, R8 ;  /* 0x000000150d0a7225 */ /* 0x000fc80007800008 */
[----:B------:R-:W-:-:S04]  /*0820*/  IMAD.WIDE.U32 R8, R13, R20, RZ ;  /* 0x000000140d087225 */ /* 0x000fc800078e00ff */
[----:B------:R-:W-:Y:S01]  /*0830*/  IMAD.X R13, RZ, RZ, RZ, P0 ;  /* 0x000000ffff0d7224 */ /* 0x000fe200000e06ff */
[----:B------:R-:W-:Y:S01]  /*0840*/  IADD3 RZ, P0, R9, R10, RZ ;  /* 0x0000000a09ff7210 */ /* 0x000fe20007f1e0ff */
[----:B------:R-:W-:-:S04]  /*0850*/  IMAD.MOV.U32 R12, RZ, RZ, R11 ;  /* 0x000000ffff0c7224 */ /* 0x000fc800078e000b */
[----:B------:R-:W-:-:S08]  /*0860*/  IMAD.WIDE.U32.X R8, R15, R21, R12, P0 ;  /* 0x000000150f087225 */ /* 0x000fd000000e040c */
.L_x_5:
[-CC-:B------:R-:W-:Y:S01]  /*0870*/  SHF.R.U64 R99, R8, R0.reuse, R9.reuse ;  /* 0x0000000008637219 */ /* 0x180fe20000001209 */
[----:B------:R-:W0:Y:S01]  /*0880*/  LDC R12, c[0x0][0x618] ;  /* 0x00018600ff0c7b82 */ /* 0x000e220000000800 */
[----:B------:R-:W-:Y:S01]  /*0890*/  SHF.R.U32.HI R7, RZ, R0, R9 ;  /* 0x00000000ff077219 */ /* 0x000fe20000011609 */
[----:B------:R-:W-:Y:S01]  /*08a0*/  ULDC UR4, c[0x0][0x150] ;  /* 0x0000540000047ab9 */ /* 0x000fe20000000800 */
[----:B------:R-:W-:Y:S02]  /*08b0*/  IADD3 R11, P0, RZ, -R99, RZ ;  /* 0x80000063ff0b7210 */ /* 0x000fe40007f1e0ff */
[----:B------:R-:W-:-:S03]  /*08c0*/  I2FP.F32.U32 R0, R6 ;  /* 0x0000000600007245 */ /* 0x000fc60000201000 */
[----:B------:R-:W1:Y:S01]  /*08d0*/  LDC.64 R30, c[0x0][0x640] ;  /* 0x00019000ff1e7b82 */ /* 0x000e620000000a00 */
[----:B------:R-:W-:Y:S02]  /*08e0*/  IMAD.X R13, RZ, RZ, ~R7, P0 ;  /* 0x000000ffff0d7224 */ /* 0x000fe400000e0e07 */
[----:B------:R-:W-:Y:S01]  /*08f0*/  FMUL R0, R0, UR4 ;  /* 0x0000000400007c20 */ /* 0x000fe20008400000 */
[----:B------:R-:W-:Y:S01]  /*0900*/  IMAD.WIDE.U32 R8, R11, R22, R16 ;  /* 0x000000160b087225 */ /* 0x000fe200078e0010 */
[----:B------:R-:W-:-:S03]  /*0910*/  ULDC UR4, c[0x0][0x154] ;  /* 0x0000550000047ab9 */ /* 0x000fc60000000800 */
[----:B------:R-:W-:Y:S01]  /*0920*/  IMAD R10, R13, R22, RZ ;  /* 0x000000160d0a7224 */ /* 0x000fe200078e02ff */
[----:B------:R-:W2:Y:S01]  /*0930*/  LDC R7, c[0x0][0x144] ;  /* 0x00005100ff077b82 */ /* 0x000ea20000000800 */
[----:B------:R-:W3:Y:S02]  /*0940*/  F2I.U32.TRUNC.NTZ R0, R0 ;  /* 0x0000000000007305 */ /* 0x000ee4000020f000 */
[----:B------:R-:W-:-:S04]  /*0950*/  IMAD R11, R11, R23, R10 ;  /* 0x000000170b0b7224 */ /* 0x000fc800078e020a */
[----:B------:R-:W-:Y:S01]  /*0960*/  IMAD.IADD R9, R9, 0x1, R11 ;  /* 0x0000000109097824 */ /* 0x000fe200078e020b */
[----:B------:R-:W4:Y:S01]  /*0970*/  LDC R24, c[0x0][0x608] ;  /* 0x00018200ff187b82 */ /* 0x000f220000000800 */
[----:B------:R-:W-:-:S03]  /*0980*/  IMAD.MOV.U32 R11, RZ, RZ, -0x1 ;  /* 0xffffffffff0b7424 */ /* 0x000fc600078e00ff */
[-CC-:B0-----:R-:W-:Y:S02]  /*0990*/  SHF.R.U64 R22, R8, R12.reuse, R9.reuse ;  /* 0x0000000c08167219 */ /* 0x181fe40000001209 */
[----:B------:R-:W-:Y:S02]  /*09a0*/  I2FP.F32.U32 R8, R5 ;  /* 0x0000000500087245 */ /* 0x000fe40000201000 */
[----:B------:R-:W0:Y:S01]  /*09b0*/  LDC R28, c[0x0][0x658] ;  /* 0x00019600ff1c7b82 */ /* 0x000e220000000800 */
[----:B-1----:R-:W-:Y:S01]  /*09c0*/  ISETP.NE.U32.AND P0, PT, R30, RZ, PT ;  /* 0x000000ff1e00720c */ /* 0x002fe20003f05070 */
[----:B---3--:R-:W-:Y:S02]  /*09d0*/  IMAD.MOV R10, RZ, RZ, -R0 ;  /* 0x000000ffff0a7224 */ /* 0x008fe400078e0a00 */
[----:B------:R-:W-:Y:S01]  /*09e0*/  FMUL R8, R8, UR4 ;  /* 0x0000000408087c20 */ /* 0x000fe20008400000 */
[----:B------:R-:W-:Y:S02]  /*09f0*/  SHF.R.U32.HI R9, RZ, R12, R9 ;  /* 0x0000000cff097219 */ /* 0x000fe40000011609 */
[----:B------:R-:W-:Y:S01]  /*0a00*/  ISETP.NE.AND.EX P0, PT, R31, RZ, PT, P0 ;  /* 0x000000ff1f00720c */ /* 0x000fe20003f05300 */
[----:B------:R1:W3:Y:S01]  /*0a10*/  F2I.U32.TRUNC.NTZ R15, R8 ;  /* 0x00000008000f7305 */ /* 0x0002e2000020f000 */
[----:B------:R-:W1:Y:S01]  /*0a20*/  LDC R20, c[0x0][0x148] ;  /* 0x00005200ff147b82 */ /* 0x000e620000000800 */
[----:B--2---:R-:W-:-:S07]  /*0a30*/  IMAD R0, R7, R10, R6 ;  /* 0x0000000a07007224 */ /* 0x004fce00078e0206 */
[----:B------:R-:W2:Y:S01]  /*0a40*/  LDC R26, c[0x0][0x600] ;  /* 0x00018000ff1a7b82 */ /* 0x000ea20000000800 */
[-CC-:B----4-:R-:W-:Y:S02]  /*0a50*/  SHF.R.U64 R32, R22, R24.reuse, R9.reuse ;  /* 0x0000001816207219 */ /* 0x190fe40000001209 */
[----:B------:R-:W-:Y:S01]  /*0a60*/  SHF.R.U32.HI R7, RZ, R24, R9 ;  /* 0x00000018ff077219 */ /* 0x000fe20000011609 */
[----:B------:R-:W-:-:S04]  /*0a70*/  IMAD.MOV.U32 R9, RZ, RZ, 0x1 ;  /* 0x00000001ff097424 */ /* 0x000fc800078e00ff */
[----:B------:R-:W4:Y:S01]  /*0a80*/  LDC R21, c[0x0][0x648] ;  /* 0x00019200ff157b82 */ /* 0x000f220000000800 */
[-C--:B0-----:R-:W-:Y:S02]  /*0a90*/  SHF.L.U32 R6, R11, R28.reuse, RZ ;  /* 0x0000001c0b067219 */ /* 0x081fe400000006ff */
[--C-:B------:R-:W-:Y:S02]  /*0aa0*/  SHF.R.U64 R24, R32, R28, R7.reuse ;  /* 0x0000001c20187219 */ /* 0x100fe40000001207 */
[----:B------:R-:W-:Y:S02]  /*0ab0*/  LOP3.LUT R13, RZ, R6, RZ, 0x33, !PT ;  /* 0x00000006ff0d7212 */ /* 0x000fe400078e33ff */
[-C--:B------:R-:W-:Y:S01]  /*0ac0*/  SHF.R.U32.HI R7, RZ, R28.reuse, R7 ;  /* 0x0000001cff077219 */ /* 0x080fe20000011607 */
[----:B------:R-:W0:Y:S01]  /*0ad0*/  LDC R23, c[0x0][0x638] ;  /* 0x00018e00ff177b82 */ /* 0x000e220000000800 */
[----:B------:R-:W-:Y:S01]  /*0ae0*/  SHF.L.U32 R12, R9, R28, RZ ;  /* 0x0000001c090c7219 */ /* 0x000fe200000006ff */
[----:B------:R-:W-:-:S06]  /*0af0*/  IMAD.MOV.U32 R6, RZ, RZ, R24 ;  /* 0x000000ffff067224 */ /* 0x000fcc00078e0018 */
[----:B------:R-:W0:Y:S01]  /*0b00*/  LDC R101, c[0x0][0x610] ;  /* 0x00018400ff657b82 */ /* 0x000e220000000800 */
[----:B-1-3--:R-:W-:Y:S05]  /*0b10*/  @!P0 BRA `(.L_x_6) ;  /* 0x0000000000288947 */ /* 0x00afea0003800000 */
[----:B------:R-:W1:Y:S02]  /*0b20*/  LDC R11, c[0x0][0x64c] ;  /* 0x00019300ff0b7b82 */ /* 0x000e640000000800 */
[----:B-1----:R-:W-:-:S05]  /*0b30*/  IADD3 R11, P0, R24, R11, RZ ;  /* 0x0000000b180b7210 */ /* 0x002fca0007f1e0ff */
        /* <DEDUP_REMOVED lines=8> */
.L_x_6:
[----:B----4-:R-:W-:Y:S01]  /*0bc0*/  SHF.R.U64 R6, R6, R21, R7 ;  /* 0x0000001506067219 */ /* 0x010fe20000001207 */
[----:B--2---:R-:W-:Y:S01]  /*0bd0*/  VIADD R7, R26, 0xffffffff ;  /* 0xffffffff1a077836 */ /* 0x004fe20000000000 */
[----:B------:R-:W-:Y:S01]  /*0be0*/  LOP3.LUT R13, R32, R13, RZ, 0xc0, !PT ;  /* 0x0000000d200d7212 */ /* 0x000fe200078ec0ff */
[----:B------:R-:W-:Y:S02]  /*0bf0*/  IMAD.MOV R15, RZ, RZ, -R15 ;  /* 0x000000ffff0f7224 */ /* 0x000fe400078e0a0f */
[----:B------:R-:W-:Y:S02]  /*0c00*/  IMAD.MOV R8, RZ, RZ, -R6 ;  /* 0x000000ffff087224 */ /* 0x000fe400078e0a06 */
[----:B------:R-:W-:Y:S01]  /*0c10*/  IMAD R13, R12, R6, R13 ;  /* 0x000000060c0d7224 */ /* 0x000fe200078e020d */
[----:B------:R-:W-:Y:S01]  /*0c20*/  LOP3.LUT R6, R22, R7, RZ, 0xc0, !PT ;  /* 0x0000000716067212 */ /* 0x000fe200078ec0ff */
[----:B------:R-:W-:Y:S02]  /*0c30*/  @P3 IMAD R0, R20, R15, R5 ;  /* 0x0000000f14003224 */ /* 0x000fe400078e0205 */
[----:B0-----:R-:W-:-:S02]  /*0c40*/  IMAD R5, R8, R23, R24 ;  /* 0x0000001708057224 */ /* 0x001fc400078e0218 */
[----:B------:R-:W-:Y:S02]  /*0c50*/  IMAD R101, R13, R101, R0 ;  /* 0x000000650d657224 */ /* 0x000fe400078e0200 */
[----:B------:R-:W-:Y:S02]  /*0c60*/  IMAD R6, R5, R26, R6 ;  /* 0x0000001a05067224 */ /* 0x000fe400078e0206 */
[----:B------:R-:W-:-:S03]  /*0c70*/  IMAD.MOV.U32 R0, RZ, RZ, 0x1 ;  /* 0x00000001ff007424 */ /* 0x000fc600078e00ff */
[----:B------:R-:W-:Y:S02]  /*0c80*/  SEL R100, R6, R101, !P3 ;  /* 0x0000006506647207 */ /* 0x000fe40005800000 */
[----:B------:R-:W-:-:S07]  /*0c90*/  SEL R101, R101, R6, !P3 ;  /* 0x0000000665657207 */ /* 0x000fce0005800000 */
.L_x_4:
[----:B------:R-:W-:-:S08]  /*0ca0*/  NOP ;  /* 0x0000000000007918 */ /* 0x000fd00000000000 */
[----:B------:R-:W0:Y:S02]  /*0cb0*/  USETMAXREG.TRY_ALLOC.CTAPOOL UP0, 0xe8 ;  /* 0x000000e8000079c8 */ /* 0x000e240008000600 */
[----:B0-----:R-:W-:-:S13]  /*0cc0*/  PLOP3.LUT P0, PT, PT, PT, UP0, 0x80, 0x0 ;  /* 0x000000000000781c */ /* 0x001fda0003f0f008 */
[----:B------:R-:W-:Y:S05]  /*0cd0*/  @!P0 BRA `(.L_x_4) ;  /* 0xfffffffc00f08947 */ /* 0x000fea000383ffff */
[----:B------:R-:W-:Y:S01]  /*0ce0*/  ULDC.64 UR4, c[0x0][0x598] ;  /* 0x0001660000047ab9 */ /* 0x000fe20000000a00 */
[----:B------:R-:W-:Y:S01]  /*0cf0*/  ULDC.64 UR38, c[0x0][0x208] ;  /* 0x0000820000267ab9 */ /* 0x000fe20000000a00 */
[----:B------:R-:W-:-:S04]  /*0d00*/  ISETP.NE.U32.AND P0, PT, RZ, UR4, PT ;  /* 0x00000004ff007c0c */ /* 0x000fc8000bf05070 */
[----:B------:R-:W-:-:S13]  /*0d10*/  ISETP.NE.AND.EX P0, PT, RZ, UR5, PT, P0 ;  /* 0x00000005ff007c0c */ /* 0x000fda000bf05300 */
[----:B------:R-:W-:Y:S05]  /*0d20*/  @!P0 BRA `(.L_x_7) ;  /* 0x00000000001c8947 */ /* 0x000fea0003800000 */
[----:B------:R-:W0:Y:S02]  /*0d30*/  LDC.64 R6, c[0x0][0x598] ;  /* 0x00016600ff067b82 */ /* 0x000e240000000a00 */
[----:B0-----:R-:W2:Y:S02]  /*0d40*/  LDG.E.64 R6, desc[UR38][R6.64] ;  /* 0x0000002606067981 */ /* 0x001ea4000c1e1b00 */
[----:B--2---:R-:W-:-:S04]  /*0d50*/  ISETP.NE.U32.AND P0, PT, R6, RZ, PT ;  /* 0x000000ff0600720c */ /* 0x004fc80003f05070 */
[----:B------:R-:W-:-:S13]  /*0d60*/  ISETP.NE.AND.EX P0, PT, R7, RZ, PT, P0 ;  /* 0x000000ff0700720c */ /* 0x000fda0003f05300 */
[----:B------:R-:W-:Y:S05]  /*0d70*/  @!P0 BRA `(.L_x_7) ;  /* 0x0000000000088947 */ /* 0x000fea0003800000 */
[----:B------:R0:W5:Y:S01]  /*0d80*/  LD.E R19, desc[UR38][R6.64] ;  /* 0x0000002606137980 */ /* 0x000162000c101900 */
[----:B------:R-:W-:Y:S05]  /*0d90*/  BRA `(.L_x_8) ;  /* 0x0000000000247947 */ /* 0x000fea0003800000 */
.L_x_7:
[----:B------:R-:W-:Y:S02]  /*0da0*/  ULDC.64 UR4, c[0x0][0x588] ;  /* 0x0001620000047ab9 */ /* 0x000fe40000000a00 */
[----:B------:R-:W-:-:S04]  /*0db0*/  ISETP.NE.U32.AND P0, PT, RZ, UR4, PT ;  /* 0x00000004ff007c0c */ /* 0x000fc8000bf05070 */
[----:B------:R-:W-:-:S13]  /*0dc0*/  ISETP.NE.AND.EX P0, PT, RZ, UR5, PT, P0 ;  /* 0x00000005ff007c0c */ /* 0x000fda000bf05300 */
[----:B------:R-:W-:Y:S05]  /*0dd0*/  @!P0 BRA `(.L_x_9) ;  /* 0x00000000000c8947 */ /* 0x000fea0003800000 */
[----:B------:R-:W0:Y:S02]  /*0de0*/  LDC.64 R6, c[0x0][0x588] ;  /* 0x00016200ff067b82 */ /* 0x000e240000000a00 */
[----:B0-----:R1:W5:Y:S01]  /*0df0*/  LDG.E R19, desc[UR38][R6.64] ;  /* 0x0000002606137981 */ /* 0x001362000c1e1900 */
[----:B------:R-:W-:Y:S05]  /*0e00*/  BRA `(.L_x_8) ;  /* 0x0000000000087947 */ /* 0x000fea0003800000 */
.L_x_9:
[----:B------:R-:W-:Y:S02]  /*0e10*/  ULDC UR4, c[0x0][0x580] ;  /* 0x0001600000047ab9 */ /* 0x000fe40000000800 */
[----:B------:R-:W-:-:S07]  /*0e20*/  IMAD.U32 R19, RZ, RZ, UR4 ;  /* 0x00000004ff137e24 */ /* 0x000fce000f8e00ff */
.L_x_8:
[----:B------:R-:W-:Y:S02]  /*0e30*/  ULDC.64 UR4, c[0x0][0x5a0] ;  /* 0x0001680000047ab9 */ /* 0x000fe40000000a00 */
[----:B------:R-:W-:-:S04]  /*0e40*/  ISETP.NE.U32.AND P0, PT, RZ, UR4, PT ;  /* 0x00000004ff007c0c */ /* 0x000fc8000bf05070 */
[----:B------:R-:W-:-:S13]  /*0e50*/  ISETP.NE.AND.EX P0, PT, RZ, UR5, PT, P0 ;  /* 0x00000005ff007c0c */ /* 0x000fda000bf05300 */
[----:B------:R-:W-:Y:S05]  /*0e60*/  @!P0 BRA `(.L_x_10) ;  /* 0x00000000001c8947 */ /* 0x000fea0003800000 */
[----:B01----:R-:W0:Y:S02]  /*0e70*/  LDC.64 R6, c[0x0][0x5a0] ;  /* 0x00016800ff067b82 */ /* 0x003e240000000a00 */
[----:B0-----:R-:W2:Y:S02]  /*0e80*/  LDG.E.64 R6, desc[UR38][R6.64] ;  /* 0x0000002606067981 */ /* 0x001ea4000c1e1b00 */
[----:B--2---:R-:W-:-:S04]  /*0e90*/  ISETP.NE.U32.AND P0, PT, R6, RZ, PT ;  /* 0x000000ff0600720c */ /* 0x004fc80003f05070 */
[----:B------:R-:W-:-:S13]  /*0ea0*/  ISETP.NE.AND.EX P0, PT, R7, RZ, PT, P0 ;  /* 0x000000ff0700720c */ /* 0x000fda0003f05300 */
[----:B------:R-:W-:Y:S05]  /*0eb0*/  @!P0 BRA `(.L_x_10) ;  /* 0x0000000000088947 */ /* 0x000fea0003800000 */
[----:B------:R0:W5:Y:S01]  /*0ec0*/  LD.E R88, desc[UR38][R6.64] ;  /* 0x0000002606587980 */ /* 0x000162000c101900 */
[----:B------:R-:W-:Y:S05]  /*0ed0*/  BRA `(.L_x_11) ;  /* 0x0000000000247947 */ /* 0x000fea0003800000 */
.L_x_10:
[----:B------:R-:W-:Y:S02]  /*0ee0*/  ULDC.64 UR4, c[0x0][0x590] ;  /* 0x0001640000047ab9 */ /* 0x000fe40000000a00 */
[----:B------:R-:W-:-:S04]  /*0ef0*/  ISETP.NE.U32.AND P0, PT, RZ, UR4, PT ;  /* 0x00000004ff007c0c */ /* 0x000fc8000bf05070 */
[----:B------:R-:W-:-:S13]  /*0f00*/  ISETP.NE.AND.EX P0, PT, RZ, UR5, PT, P0 ;  /* 0x00000005ff007c0c */ /* 0x000fda000bf05300 */
[----:B------:R-:W-:Y:S05]  /*0f10*/  @!P0 BRA `(.L_x_12) ;  /* 0x00000000000c8947 */ /* 0x000fea0003800000 */
[----:B------:R-:W2:Y:S02]  /*0f20*/  LDC.64 R88, c[0x0][0x590] ;  /* 0x00016400ff587b82 */ /* 0x000ea40000000a00 */
[----:B--2---:R2:W5:Y:S01]  /*0f30*/  LDG.E R88, desc[UR38][R88.64] ;  /* 0x0000002658587981 */ /* 0x004562000c1e1900 */
[----:B------:R-:W-:Y:S05]  /*0f40*/  BRA `(.L_x_11) ;  /* 0x0000000000087947 */ /* 0x000fea0003800000 */
.L_x_12:
[----:B------:R-:W-:Y:S02]  /*0f50*/  ULDC UR4, c[0x0][0x584] ;  /* 0x0001610000047ab9 */ /* 0x000fe40000000800 */
[----:B------:R-:W-:-:S07]  /*0f60*/  IMAD.U32 R88, RZ, RZ, UR4 ;  /* 0x00000004ff587e24 */ /* 0x000fce000f8e00ff */
.L_x_11:
[----:B------:R-:W-:-:S13]  /*0f70*/  LOP3.LUT P0, RZ, R0, 0xff, RZ, 0xc0, !PT ;  /* 0x000000ff00ff7812 */ /* 0x000fda000780c0ff */
[----:B------:R-:W-:Y:S05]  /*0f80*/  @!P0 EXIT ;  /* 0x000000000000894d */ /* 0x000fea0003800000 */
[----:B------:R-:W3:Y:S01]  /*0f90*/  LDC R90, c[0x0][0x658] ;  /* 0x00019600ff5a7b82 */ /* 0x000ee20000000800 */
[----:B------:R-:W-:Y:S01]  /*0fa0*/  ULDC.64 UR6, c[0x0][0x288] ;  /* 0x0000a20000067ab9 */ /* 0x000fe20000000a00 */
[----:B------:R-:W-:Y:S01]  /*0fb0*/  LOP3.LUT R14, R14, 0x1, RZ, 0xc0, !PT ;  /* 0x000000010e0e7812 */ /* 0x000fe200078ec0ff */
[----:B------:R-:W-:Y:S01]  /*0fc0*/  UIADD3 UR4, UR7, 0x3f, URZ ;  /* 0x0000003f07047890 */ /* 0x000fe2000fffe03f */
[----:B------:R-:W-:Y:S01]  /*0fd0*/  SHF.R.U32.HI R0, RZ, 0x2, R3 ;  /* 0x00000002ff007819 */ /* 0x000fe20000011603 */
[----:B01----:R-:W-:Y:S01]  /*0fe0*/  IMAD.MOV.U32 R7, RZ, RZ, -0x1 ;  /* 0xffffffffff077424 */ /* 0x003fe200078e00ff */
[----:B------:R-:W-:Y:S01]  /*0ff0*/  SHF.R.U32.HI R4, RZ, 0x1, R4 ;  /* 0x00000001ff047819 */ /* 0x000fe20000011604 */
[----:B------:R-:W-:Y:S01]  /*1000*/  USHF.R.S32.HI UR5, URZ, 0x1f, UR4 ;  /* 0x0000001f3f057899 */ /* 0x000fe20008011404 */
[----:B------:R-:W0:Y:S01]  /*1010*/  LDC.64 R92, c[0x0][0x5c8] ;  /* 0x00017200ff5c7b82 */ /* 0x000e220000000a00 */
[----:B------:R-:W-:Y:S01]  /*1020*/  IMAD.SHL.U32 R5, R14, 0x40, RZ ;  /* 0x000000400e057824 */ /* 0x000fe200078e00ff */
[----:B------:R-:W-:Y:S01]  /*1030*/  LOP3.LUT R0, R0, 0x7, RZ, 0xc0, !PT ;  /* 0x0000000700007812 */ /* 0x000fe200078ec0ff */
[----:B------:R-:W-:Y:S01]  /*1040*/  ULEA.HI UR5, UR5, UR4, URZ, 0x6 ;  /* 0x0000000405057291 */ /* 0x000fe2000f8f303f */
[----:B------:R-:W-:Y:S01]  /*1050*/  LOP3.LUT R23, R4, 0x30, RZ, 0xc0, !PT ;  /* 0x0000003004177812 */ /* 0x000fe200078ec0ff */
[----:B------:R-:W-:Y:S01]  /*1060*/  IMAD.MOV.U32 R9, RZ, RZ, 0x1 ;  /* 0x00000001ff097424 */ /* 0x000fe200078e00ff */
[--C-:B------:R-:W-:Y:S01]  /*1070*/  LOP3.LUT R22, R5, 0x40, R0.reuse, 0xe2, !PT ;  /* 0x0000004005167812 */ /* 0x100fe200078ee200 */
[----:B------:R-:W-:Y:S01]  /*1080*/  USHF.R.S32.HI UR43, URZ, 0x6, UR5 ;  /* 0x000000063f2b7899 */ /* 0x000fe20008011405 */
[----:B------:R-:W1:Y:S01]  /*1090*/  LDC R95, c[0x0][0x600] ;  /* 0x00018000ff5f7b82 */ /* 0x000e620000000800 */
[-C--:B------:R-:W-:Y:S01]  /*10a0*/  IADD3 R5, RZ, -R23.reuse, -R0 ;  /* 0x80000017ff057210 */ /* 0x080fe20007ffe800 */
[----:B------:R-:W-:Y:S01]  /*10b0*/  IMAD.U32 R6, RZ, RZ, UR6 ;  /* 0x00000006ff067e24 */ /* 0x000fe2000f8e00ff */
[C---:B--2---:R-:W-:Y:S01]  /*10c0*/  LOP3.LUT R89, R3.reuse, 0x3, RZ, 0xc0, !PT ;  /* 0x0000000303597812 */ /* 0x044fe200078ec0ff */
[----:B------:R-:W-:Y:S01]  /*10d0*/  UISETP.LT.AND UP0, UPT, UR43, 0x1, UPT ;  /* 0x000000012b00788c */ /* 0x000fe2000bf01270 */
[----:B------:R-:W-:Y:S01]  /*10e0*/  LOP3.LUT R94, R3, 0x80, RZ, 0xc0, !PT ;  /* 0x00000080035e7812 */ /* 0x000fe200078ec0ff */
[----:B------:R-:W-:Y:S01]  /*10f0*/  IMAD R5, R14, -0x40, R5 ;  /* 0xffffffc00e057824 */ /* 0x000fe200078e0205 */
[----:B------:R-:W-:Y:S01]  /*1100*/  ULDC UR4, c[0x0][0x284] ;  /* 0x0000a10000047ab9 */ /* 0x000fe20000000800 */
[-C--:B---3--:R-:W-:Y:S01]  /*1110*/  SHF.L.U32 R7, R7, R90.reuse, RZ ;  /* 0x0000005a07077219 */ /* 0x088fe200000006ff */
[----:B------:R-:W-:Y:S01]  /*1120*/  USEL UR44, UR43, 0x1, UP0 ;  /* 0x000000012b2c7887 */ /* 0x000fe20008000000 */
[----:B------:R-:W-:Y:S01]  /*1130*/  LOP3.LUT R22, R22, R23, RZ, 0xfc, !PT ;  /* 0x0000001716167212 */ /* 0x000fe200078efcff */
[----:B------:R-:W-:Y:S01]  /*1140*/  IMAD R89, R89, -0x2, R6 ;  /* 0xfffffffe59597824 */ /* 0x000fe200078e0206 */
[----:B------:R-:W-:Y:S01]  /*1150*/  SHF.L.U32 R90, R9, R90, RZ ;  /* 0x0000005a095a7219 */ /* 0x000fe200000006ff */
[----:B------:R-:W-:Y:S01]  /*1160*/  VIADD R97, R5, UR4 ;  /* 0x0000000405617c36 */ /* 0x000fe20008000000 */
[----:B------:R-:W-:Y:S01]  /*1170*/  LOP3.LUT R98, R18, 0x1, RZ, 0xfc, !PT ;  /* 0x0000000112627812 */ /* 0x000fe200078efcff */
[----:B------:R-:W-:Y:S01]  /*1180*/  IMAD.MOV.U32 R23, RZ, RZ, RZ ;  /* 0x000000ffff177224 */ /* 0x000fe200078e00ff */
[C---:B0-----:R-:W-:Y:S01]  /*1190*/  SHF.L.U64.HI R91, R92.reuse, 0x3, R93 ;  /* 0x000000035c5b7819 */ /* 0x041fe2000001025d */
[----:B------:R-:W-:Y:S01]  /*11a0*/  IMAD.SHL.U32 R92, R92, 0x8, RZ ;  /* 0x000000085c5c7824 */ /* 0x000fe200078e00ff */
[----:B------:R-:W-:Y:S01]  /*11b0*/  SHF.R.U32.HI R94, RZ, 0x7, R94 ;  /* 0x00000007ff5e7819 */ /* 0x000fe2000001165e */
[----:B------:R-:W-:Y:S01]  /*11c0*/  IMAD.SHL.U32 R93, R3, 0x2, RZ ;  /* 0x00000002035d7824 */ /* 0x000fe200078e00ff */
[----:B------:R-:W-:Y:S01]  /*11d0*/  LOP3.LUT R96, RZ, R7, RZ, 0x33, !PT ;  /* 0x00000007ff607212 */ /* 0x000fe200078e33ff */
[----:B------:R-:W-:Y:S01]  /*11e0*/  UIADD3 UR44, UR43, -UR44, URZ ;  /* 0x8000002c2b2c7290 */ /* 0x000fe2000fffe03f */
[----:B------:R-:W-:Y:S01]  /*11f0*/  UMOV UR40, URZ ;  /* 0x0000003f00287c82 */ /* 0x000fe20008000000 */
[----:B-1----:R-:W-:Y:S01]  /*1200*/  VIADD R95, R95, 0xffffffff ;  /* 0xffffffff5f5f7836 */ /* 0x002fe20000000000 */
[----:B------:R-:W-:-:S09]  /*1210*/  UMOV UR41, URZ ;  /* 0x0000003f00297c82 */ /* 0x000fd20008000000 */
.L_x_158:
[----:B0-----:R-:W0:Y:S01]  /*1220*/  SHFL.IDX PT, R0, R94, RZ, 0x1f ;  /* 0x00001fff5e007589 */ /* 0x001e2200000e0000 */
[----:B-1----:R-:W1:Y:S01]  /*1230*/  S2UR UR7, SR_CgaCtaId ;  /* 0x00000000000779c3 */ /* 0x002e620000008800 */
[----:B------:R-:W-:Y:S01]  /*1240*/  UMOV UR6, 0x400 ;  /* 0x0000040000067882 */ /* 0x000fe20000000000 */
[----:B0-----:R-:W-:Y:S01]  /*1250*/  R2UR UR4, R0 ;  /* 0x00000000000472ca */ /* 0x001fe200000e0000 */
[----:B-1----:R-:W-:-:S12]  /*1260*/  ULEA UR46, UR7, UR6, 0x18 ;  /* 0x00000006072e7291 */ /* 0x002fd8000f8ec03f */
[----:B------:R-:W-:-:S04]  /*1270*/  ULEA.HI UR5, UR4, UR4, URZ, 0x1 ;  /* 0x0000000404057291 */ /* 0x000fc8000f8f083f */
[----:B------:R-:W-:-:S04]  /*1280*/  ULOP3.LUT UR5, UR5, 0x7fffe, URZ, 0xc0, !UPT ;  /* 0x0007fffe05057892 */ /* 0x000fc8000f8ec03f */
[----:B------:R-:W-:-:S03]  /*1290*/  UIADD3 UR5, UR4, -UR5, URZ ;  /* 0x8000000504057290 */ /* 0x000fc6000fffe03f */
[----:B------:R-:W-:Y:S01]  /*12a0*/  ULDC UR4, c[0x0][0x28c] ;  /* 0x0000a30000047ab9 */ /* 0x000fe20000000800 */
[----:B------:R-:W-:Y:S01]  /*12b0*/  ULEA UR5, UR5, UR46, 0xd ;  /* 0x0000002e05057291 */ /* 0x000fe2000f8e683f */
[----:B------:R-:W-:-:S03]  /*12c0*/  ISETP.LT.AND P0, PT, RZ, UR4, PT ;  /* 0x00000004ff007c0c */ /* 0x000fc6000bf01270 */
[----:B------:R-:W-:-:S04]  /*12d0*/  UIADD3 UR5, UR5, 0x180, URZ ;  /* 0x0000018005057890 */ /* 0x000fc8000fffe03f */
[----:B------:R-:W-:-:S04]  /*12e0*/  USHF.R.U32.HI UR5, URZ, 0x4, UR5 ;  /* 0x000000043f057899 */ /* 0x000fc80008011605 */
[----:B------:R-:W-:-:S04]  /*12f0*/  ULOP3.LUT UR5, UR5, 0x3fff, URZ, 0xc0, !UPT ;  /* 0x00003fff05057892 */ /* 0x000fc8000f8ec03f */
[----:B------:R-:W-:Y:S01]  /*1300*/  ULOP3.LUT UR45, UR5, 0x10000, URZ, 0xfc, !UPT ;  /* 0x00010000052d7892 */ /* 0x000fe2000f8efc3f */
[----:B--2345:R-:W-:Y:S11]  /*1310*/  @P0 BRA `(.L_x_13) ;  /* 0x0000000000400947 */ /* 0x03cff60003800000 */
[----:B------:R-:W-:Y:S01]  /*1320*/  MOV R0, 0x0 ;  /* 0x0000000000007802 */ /* 0x000fe20000000f00 */
[----:B------:R-:W-:Y:S01]  /*1330*/  ULDC.64 UR4, c[0x4][0x68] ;  /* 0x01001a0000047ab9 */ /* 0x000fe20000000a00 */
[----:B------:R-:W-:Y:S01]  /*1340*/  ULDC.64 UR6, c[0x4][0x8] ;  /* 0x0100020000067ab9 */ /* 0x000fe20000000a00 */
[----:B------:R-:W-:Y:S01]  /*1350*/  IMAD.U32 R4, RZ, RZ, UR4 ;  /* 0x00000004ff047e24 */ /* 0x000fe2000f8e00ff */
[----:B------:R0:W1:Y:S01]  /*1360*/  LDC.64 R14, c[0x4][R0] ;  /* 0x01000000000e7b82 */ /* 0x0000620000000a00 */
[----:B------:R-:W-:Y:S01]  /*1370*/  IMAD.U32 R5, RZ, RZ, UR5 ;  /* 0x00000005ff057e24 */ /* 0x000fe2000f8e00ff */
[----:B------:R-:W-:Y:S01]  /*1380*/  ULDC.64 UR4, c[0x4][0x70] ;  /* 0x01001c0000047ab9 */ /* 0x000fe20000000a00 */
[----:B------:R-:W-:Y:S02]  /*1390*/  IMAD.U32 R10, RZ, RZ, UR6 ;  /* 0x00000006ff0a7e24 */ /* 0x000fe4000f8e00ff */
[----:B------:R-:W-:Y:S02]  /*13a0*/  IMAD.U32 R6, RZ, RZ, UR4 ;  /* 0x00000004ff067e24 */ /* 0x000fe4000f8e00ff */
[----:B------:R-:W-:-:S02]  /*13b0*/  IMAD.U32 R7, RZ, RZ, UR5 ;  /* 0x00000005ff077e24 */ /* 0x000fc4000f8e00ff */
[----:B------:R-:W-:Y:S02]  /*13c0*/  IMAD.U32 R11, RZ, RZ, UR7 ;  /* 0x00000007ff0b7e24 */ /* 0x000fe4000f8e00ff */
[----:B------:R-:W-:Y:S02]  /*13d0*/  IMAD.MOV.U32 R8, RZ, RZ, 0x1e1 ;  /* 0x000001e1ff087424 */ /* 0x000fe400078e00ff */
[----:B------:R-:W-:Y:S02]  /*13e0*/  IMAD.MOV.U32 R12, RZ, RZ, 0x1 ;  /* 0x00000001ff0c7424 */ /* 0x000fe400078e00ff */
[----:B0-----:R-:W-:-:S07]  /*13f0*/  IMAD.MOV.U32 R13, RZ, RZ, RZ ;  /* 0x000000ffff0d7224 */ /* 0x001fce00078e00ff */
[----:B------:R-:W-:-:S07]  /*1400*/  LEPC R20, `(.L_x_13) ;  /* 0x000000001014794e */ /* 0x000fce0000000000 */
[----:B-1---5:R-:W-:Y:S05]  /*1410*/  CALL.ABS.NOINC R14 ;  /* 0x000000000e007343 */ /* 0x022fea0003c00000 */
.L_x_13:
[----:B------:R-:W-:-:S13]  /*1420*/  ISETP.NE.AND P0, PT, R98, 0x3, PT ;  /* 0x000000036200780c */ /* 0x000fda0003f05270 */
[----:B------:R-:W-:Y:S05]  /*1430*/  @!P0 BRA `(.L_x_14) ;  /* 0x0000000000048947 */ /* 0x000fea0003800000 */
[----:B------:R-:W-:Y:S01]  /*1440*/  BPT.TRAP 0x1 ;  /* 0x000000040000795c */ /* 0x000fe20000300000 */
.L_x_14:
[----:B------:R-:W-:Y:S02]  /*1450*/  IMAD.U32 R3, RZ, RZ, UR41 ;  /* 0x00000029ff037e24 */ /* 0x000fe4000f8e00ff */
[----:B------:R-:W-:-:S03]  /*1460*/  IMAD.U32 R0, RZ, RZ, UR40 ;  /* 0x00000028ff007e24 */ /* 0x000fc6000f8e00ff */
[----:B------:R-:W-:Y:S02]  /*1470*/  LEA R3, R3, UR46, 0x3 ;  /* 0x0000002e03037c11 */ /* 0x000fe4000f8e18ff */
[----:B------:R-:W-:-:S04]  /*1480*/  SHF.L.U32 R0, R0, 0x1f, RZ ;  /* 0x0000001f00007819 */ /* 0x000fc800000006ff */
[----:B------:R0:W1:Y:S01]  /*1490*/  SYNCS.PHASECHK.TRANS64.TRYWAIT P1, [R3+URZ], R0 ;  /* 0x00000000030075a7 */ /* 0x000062000802017f */
[----:B------:R-:W-:Y:S05]  /*14a0*/  @!P0 BRA `(.L_x_15) ;  /* 0x0000000000048947 */ /* 0x000fea0003800000 */
[----:B------:R-:W-:Y:S01]  /*14b0*/  BPT.TRAP 0x1 ;  /* 0x000000040000795c */ /* 0x000fe20000300000 */
.L_x_15:
[----:B------:R-:W-:-:S05]  /*14c0*/  IMAD.U32 R4, RZ, RZ, UR44 ;  /* 0x0000002cff047e24 */ /* 0x000fca000f8e00ff */
[----:B------:R-:W-:Y:S01]  /*14d0*/  ISETP.GE.AND P2, PT, R4, 0x1, PT ;  /* 0x000000010400780c */ /* 0x000fe20003f46270 */
[----:B-1----:R-:W-:-:S12]  /*14e0*/  @P1 BRA `(.L_x_16) ;  /* 0x0000000000081947 */ /* 0x002fd80003800000 */
[----:B------:R-:W1:Y:S02]  /*14f0*/  SYNCS.PHASECHK.TRANS64.TRYWAIT P1, [R3+URZ], R0 ;  /* 0x00000000030075a7 */ /* 0x000e64000802017f */
[----:B-1----:R-:W-:Y:S05]  /*1500*/  @!P1 BRA `(.L_x_17) ;  /* 0x00000068000c9947 */ /* 0x002fea0003800000 */
.L_x_16:
[----:B------:R-:W-:Y:S05]  /*1510*/  WARPSYNC.ALL ;  /* 0x0000000000007948 */ /* 0x000fea0003800000 */
[----:B------:R-:W-:Y:S01]  /*1520*/  UIADD3 UR4, UR46, 0x1c180, URZ ;  /* 0x0001c1802e047890 */ /* 0x000fe2000fffe03f */
[----:B------:R-:W-:Y:S01]  /*1530*/  WARPGROUP.ARRIVE ;  /* 0x00000000000079c5 */ /* 0x000fe20000000000 */
[----:B------:R-:W-:Y:S02]  /*1540*/  ULEA UR5, UR41, UR45, 0xa ;  /* 0x0000002d29057291 */ /* 0x000fe4000f8e503f */
[----:B------:R-:W-:Y:S01]  /*1550*/  USHF.R.U32.HI UR4, URZ, 0x4, UR4 ;  /* 0x000000043f047899 */ /* 0x000fe20008011604 */
[----:B------:R-:W-:Y:S01]  /*1560*/  UMOV UR9, 0x40000040 ;  /* 0x4000004000097882 */ /* 0x000fe20000000000 */
[----:B------:R-:W-:-:S02]  /*1570*/  UMOV UR11, 0x40000040 ;  /* 0x40000040000b7882 */ /* 0x000fc40000000000 */
[----:B------:R-:W-:Y:S01]  /*1580*/  ULOP3.LUT UR4, UR4, 0x3fff, URZ, 0xc0, !UPT ;  /* 0x00003fff04047892 */ /* 0x000fe2000f8ec03f */
[----:B------:R-:W-:-:S03]  /*1590*/  UMOV UR8, UR5 ;  /* 0x0000000500087c82 */ /* 0x000fc60008000000 */
[----:B------:R-:W-:-:S04]  /*15a0*/  ULOP3.LUT UR4, UR4, 0x10000, URZ, 0xfc, !UPT ;  /* 0x0001000004047892 */ /* 0x000fc8000f8efc3f */
[----:B------:R-:W-:-:S07]  /*15b0*/  ULEA UR6, UR41, UR4, 0xa ;  /* 0x0000000429067291 */ /* 0x000fce000f8e503f */
[----:B------:R-:W-:Y:S02]  /*15c0*/  UMOV UR10, UR6 ;  /* 0x00000006000a7c82 */ /* 0x000fe40008000000 */
[----:B------:R-:W-:Y:S01]  /*15d0*/  HGMMA.64x128x16.F32 R24, gdesc[UR8], RZ, !UPT, gsb0 ;  /* 0x01e00000081879f0 */ /* 0x000fe2000c0008ff */
[----:B------:R-:W-:Y:S02]  /*15e0*/  UIADD3 UR8, UR5, 0x2, URZ ;  /* 0x0000000205087890 */ /* 0x000fe4000fffe03f */
[----:B------:R-:W-:Y:S01]  /*15f0*/  UIADD3 UR10, UR6, 0x2, URZ ;  /* 0x00000002060a7890 */ /* 0x000fe2000fffe03f */
[----:B------:R-:W-:Y:S01]  /*1600*/  UMOV UR9, 0x40000040 ;  /* 0x4000004000097882 */ /* 0x000fe20000000000 */
[----:B------:R-:W-:Y:S01]  /*1610*/  UMOV UR11, 0x40000040 ;  /* 0x40000040000b7882 */ /* 0x000fe20000000000 */
[----:B------:R-:W-:Y:S02]  /*1620*/  WARPGROUP.DEPBAR.LE gsb0, 0x0 ;  /* 0x00008000000079c5 */ /* 0x000fe40000010000 */
[----:B------:R-:W-:-:S06]  /*1630*/  WARPGROUP.ARRIVE ;  /* 0x00000000000079c5 */ /* 0x000fcc0000000000 */
[----:B------:R-:W-:Y:S01]  /*1640*/  HGMMA.64x128x16.F32 R24, gdesc[UR8], R24, gsb0 ;  /* 0x01e00000081879f0 */ /* 0x000fe20008000818 */
        /* <DEDUP_REMOVED lines=13> */
[----:B------:R-:W-:Y:S03]  /*1720*/  HGMMA.64x128x16.F32 R24, gdesc[UR8], R24, gsb0 ;  /* 0x01e00000081879f0 */ /* 0x000fe60008000818 */
[----:B------:R-:W-:Y:S02]  /*1730*/  WARPGROUP.DEPBAR.LE gsb0, 0x0 ;  /* 0x00008000000079c5 */ /* 0x000fe40000010000 */
[----:B------:R-:W-:Y:S05]  /*1740*/  @!P2 BRA `(.L_x_18) ;  /* 0x00000004001ca947 */ /* 0x000fea0003800000 */
[----:B------:R-:W-:Y:S01]  /*1750*/  UIADD3 UR5, UR41, 0x1, URZ ;  /* 0x0000000129057890 */ /* 0x000fe2000fffe03f */
[----:B01----:R-:W-:-:S03]  /*1760*/  IMAD.U32 R0, RZ, RZ, UR44 ;  /* 0x0000002cff007e24 */ /* 0x003fc6000f8e00ff */
[----:B------:R-:W-:-:S04]  /*1770*/  UISETP.NE.AND UP0, UPT, UR5, 0x7, UPT ;  /* 0x000000070500788c */ /* 0x000fc8000bf05270 */
[----:B------:R-:W-:Y:S02]  /*1780*/  USEL UR6, URZ, 0x1, UP0 ;  /* 0x000000013f067887 */ /* 0x000fe40008000000 */
[----:B------:R-:W-:Y:S02]  /*1790*/  USEL UR5, UR5, URZ, UP0 ;  /* 0x0000003f05057287 */ /* 0x000fe40008000000 */
[----:B------:R-:W-:-:S06]  /*17a0*/  ULOP3.LUT UR6, UR40, UR6, URZ, 0x3c, !UPT ;  /* 0x0000000628067292 */ /* 0x000fcc000f8e3c3f */
[----:B------:R-:W-:Y:S01]  /*17b0*/  IMAD.U32 R5, RZ, RZ, UR6 ;  /* 0x00000006ff057e24 */ /* 0x000fe2000f8e00ff */
[----:B------:R-:W-:-:S06]  /*17c0*/  UMOV UR6, UR41 ;  /* 0x0000002900067c82 */ /* 0x000fcc0008000000 */
.L_x_25:
[----:B01----:R-:W-:Y:S05]  /*17d0*/  @!P0 BRA `(.L_x_19) ;  /* 0x0000000000048947 */ /* 0x003fea0003800000 */
[----:B------:R-:W-:Y:S01]  /*17e0*/  BPT.TRAP 0x1 ;  /* 0x000000040000795c */ /* 0x000fe20000300000 */
.L_x_19:
[----:B------:R-:W0:Y:S01]  /*17f0*/  S2UR UR8, SR_CgaCtaId ;  /* 0x00000000000879c3 */ /* 0x000e220000008800 */
[----:B------:R-:W-:Y:S01]  /*1800*/  UMOV UR7, 0x400 ;  /* 0x0000040000077882 */ /* 0x000fe20000000000 */
[----:B------:R-:W-:Y:S01]  /*1810*/  SHF.L.U32 R3, R5, 0x1f, RZ ;  /* 0x0000001f05037819 */ /* 0x000fe200000006ff */
[----:B0-----:R-:W-:-:S04]  /*1820*/  ULEA UR13, UR8, UR7, 0x18 ;  /* 0x00000007080d7291 */ /* 0x001fc8000f8ec03f */
[----:B------:R-:W-:-:S09]  /*1830*/  ULEA UR7, UR5, UR13, 0x3 ;  /* 0x0000000d05077291 */ /* 0x000fd2000f8e183f */
[----:B------:R0:W1:Y:S01]  /*1840*/  SYNCS.PHASECHK.TRANS64.TRYWAIT P1, [UR7], R3 ;  /* 0x00000003ff0075a7 */ /* 0x0000620008020147 */
[----:B------:R-:W-:Y:S05]  /*1850*/  @!P0 BRA `(.L_x_20) ;  /* 0x0000000000048947 */ /* 0x000fea0003800000 */
[----:B------:R-:W-:Y:S01]  /*1860*/  BPT.TRAP 0x1 ;  /* 0x000000040000795c */ /* 0x000fe20000300000 */
.L_x_20:
[----:B-1----:R-:W-:Y:S05]  /*1870*/  @P1 BRA `(.L_x_21) ;  /* 0x0000000000081947 */ /* 0x002fea0003800000 */
[----:B------:R-:W1:Y:S02]  /*1880*/  SYNCS.PHASECHK.TRANS64.TRYWAIT P1, [UR7], R3 ;  /* 0x00000003ff0075a7 */ /* 0x000e640008020147 */
[----:B-1----:R-:W-:Y:S05]  /*1890*/  @!P1 BRA `(.L_x_22) ;  /* 0x00000064003c9947 */ /* 0x002fea0003800000 */
.L_x_21:
[----:B------:R-:W-:Y:S01]  /*18a0*/  ULEA UR7, UR5, UR45, 0xa ;  /* 0x0000002d05077291 */ /* 0x000fe2000f8e503f */
[----:B------:R-:W-:Y:S01]  /*18b0*/  WARPGROUP.ARRIVE ;  /* 0x00000000000079c5 */ /* 0x000fe20000000000 */
[----:B------:R-:W-:Y:S01]  /*18c0*/  ULEA UR12, UR5, UR4, 0xa ;  /* 0x00000004050c7291 */ /* 0x000fe2000f8e503f */
[----:B------:R-:W-:Y:S01]  /*18d0*/  UMOV UR9, 0x40000040 ;  /* 0x4000004000097882 */ /* 0x000fe20000000000 */
[----:B------:R-:W-:-:S03]  /*18e0*/  UMOV UR11, 0x40000040 ;  /* 0x40000040000b7882 */ /* 0x000fc60000000000 */
[----:B------:R-:W-:Y:S02]  /*18f0*/  UMOV UR8, UR7 ;  /* 0x0000000700087c82 */ /* 0x000fe40008000000 */
[----:B------:R-:W-:Y:S02]  /*1900*/  UMOV UR10, UR12 ;  /* 0x0000000c000a7c82 */ /* 0x000fe40008000000 */
[----:B------:R-:W-:Y:S01]  /*1910*/  HGMMA.64x128x16.F32 R24, gdesc[UR8], R24, gsb0 ;  /* 0x01e00000081879f0 */ /* 0x000fe20008000818 */
[----:B------:R-:W-:Y:S02]  /*1920*/  UIADD3 UR8, UR7, 0x2, URZ ;  /* 0x0000000207087890 */ /* 0x000fe4000fffe03f */
[----:B------:R-:W-:Y:S01]  /*1930*/  UIADD3 UR10, UR12, 0x2, URZ ;  /* 0x000000020c0a7890 */ /* 0x000fe2000fffe03f */
[----:B------:R-:W-:Y:S01]  /*1940*/  UMOV UR9, 0x40000040 ;  /* 0x4000004000097882 */ /* 0x000fe20000000000 */
[----:B------:R-:W-:Y:S01]  /*1950*/  UMOV UR11, 0x40000040 ;  /* 0x40000040000b7882 */ /* 0x000fe20000000000 */
[----:B------:R-:W-:-:S02]  /*1960*/  WARPGROUP.DEPBAR.LE gsb0, 0x0 ;  /* 0x00008000000079c5 */ /* 0x000fc40000010000 */
        /* <DEDUP_REMOVED lines=18> */
[----:B------:R-:W-:Y:S01]  /*1a90*/  BPT.TRAP 0x1 ;  /* 0x000000040000795c */ /* 0x000fe20000300000 */
.L_x_23:
[----:B------:R-:W-:Y:S01]  /*1aa0*/  ULEA UR7, UR6, UR13, 0x3 ;  /* 0x0000000d06077291 */ /* 0x000fe2000f8e183f */
[----:B------:R-:W-:-:S03]  /*1ab0*/  ISETP.GT.U32.AND P1, PT, R18, 0x1, PT ;  /* 0x000000011200780c */ /* 0x000fc60003f24070 */
[----:B------:R-:W-:-:S04]  /*1ac0*/  UIADD3 UR7, UR7, 0x38, URZ ;  /* 0x0000003807077890 */ /* 0x000fc8000fffe03f */
[----:B------:R-:W-:-:S09]  /*1ad0*/  UPRMT UR7, URZ, 0x654, UR7 ;  /* 0x000006543f077896 */ /* 0x000fd20008000007 */
[----:B------:R-:W-:Y:S01]  /*1ae0*/  SYNCS.ARRIVE.TRANS64.RED.A1T0 RZ, [UR7], RZ ;  /* 0x000000ffffff79a7 */ /* 0x000fe20008100407 */
[----:B------:R-:W-:Y:S05]  /*1af0*/  @P1 BRA `(.L_x_24) ;  /* 0x0000000000041947 */ /* 0x000fea0003800000 */
[----:B------:R-:W-:Y:S01]  /*1b00*/  BPT.TRAP 0x1 ;  /* 0x000000040000795c */ /* 0x000fe20000300000 */
.L_x_24:
[----:B------:R-:W-:Y:S01]  /*1b10*/  UIADD3 UR5, UR5, 0x1, URZ ;  /* 0x0000000105057890 */ /* 0x000fe2000fffe03f */
[C---:B------:R-:W-:Y:S01]  /*1b20*/  ISETP.GT.AND P1, PT, R0.reuse, 0x1, PT ;  /* 0x000000010000780c */ /* 0x040fe20003f24270 */
[----:B------:R-:W-:Y:S01]  /*1b30*/  UIADD3 UR6, UR6, 0x1, URZ ;  /* 0x0000000106067890 */ /* 0x000fe2000fffe03f */
[----:B------:R-:W-:Y:S01]  /*1b40*/  VIADD R0, R0, 0xffffffff ;  /* 0xffffffff00007836 */ /* 0x000fe20000000000 */
[----:B------:R-:W-:Y:S02]  /*1b50*/  UISETP.NE.AND UP0, UPT, UR5, 0x7, UPT ;  /* 0x000000070500788c */ /* 0x000fe4000bf05270 */
[----:B------:R-:W-:Y:S02]  /*1b60*/  UISETP.NE.AND UP1, UPT, UR6, 0x7, UPT ;  /* 0x000000070600788c */ /* 0x000fe4000bf25270 */
[----:B------:R-:W-:Y:S02]  /*1b70*/  USEL UR7, URZ, 0x1, UP0 ;  /* 0x000000013f077887 */ /* 0x000fe40008000000 */
[----:B------:R-:W-:-:S02]  /*1b80*/  USEL UR5, UR5, URZ, UP0 ;  /* 0x0000003f05057287 */ /* 0x000fc40008000000 */
[----:B------:R-:W-:Y:S02]  /*1b90*/  USEL UR6, UR6, URZ, UP1 ;  /* 0x0000003f06067287 */ /* 0x000fe40008800000 */
[----:B------:R-:W-:Y:S01]  /*1ba0*/  LOP3.LUT R5, R5, UR7, RZ, 0x3c, !PT ;  /* 0x0000000705057c12 */ /* 0x000fe2000f8e3cff */
[----:B------:R-:W-:Y:S09]  /*1bb0*/  @P1 BRA `(.L_x_25) ;  /* 0xfffffffc00041947 */ /* 0x000ff2000383ffff */
.L_x_18:
[----:B01----:R-:W0:Y:S02]  /*1bc0*/  LDC R0, c[0x0][0x28c] ;  /* 0x0000a300ff007b82 */ /* 0x003e240000000800 */
[----:B0-----:R-:W-:-:S13]  /*1bd0*/  ISETP.GE.AND P1, PT, R0, 0x1, PT ;  /* 0x000000010000780c */ /* 0x001fda0003f26270 */
[----:B------:R-:W-:Y:S05]  /*1be0*/  @!P1 BRA `(.L_x_26) ;  /* 0x0000000000489947 */ /* 0x000fea0003800000 */
[----:B------:R-:W-:Y:S05]  /*1bf0*/  @!P0 BRA `(.L_x_27) ;  /* 0x0000000000048947 */ /* 0x000fea0003800000 */
[----:B------:R-:W-:Y:S01]  /*1c00*/  BPT.TRAP 0x1 ;  /* 0x000000040000795c */ /* 0x000fe20000300000 */
.L_x_27:
[----:B------:R-:W0:Y:S01]  /*1c10*/  S2UR UR7, SR_CgaCtaId ;  /* 0x00000000000779c3 */ /* 0x000e220000008800 */
[----:B------:R-:W-:Y:S01]  /*1c20*/  UIADD3 UR6, UR44, UR41, URZ ;  /* 0x000000292c067290 */ /* 0x000fe2000fffe03f */
[----:B------:R-:W-:-:S03]  /*1c30*/  ISETP.GT.U32.AND P0, PT, R18, 0x1, PT ;  /* 0x000000011200780c */ /* 0x000fc60003f04070 */
[----:B------:R-:W-:-:S04]  /*1c40*/  UIMAD.WIDE.U32 UR4, UR6, 0x24924925, URZ ;  /* 0x24924925060478a5 */ /* 0x000fc8000f8e003f */
[----:B------:R-:W-:-:S04]  /*1c50*/  UIADD3 UR4, UR6, -UR5, URZ ;  /* 0x8000000506047290 */ /* 0x000fc8000fffe03f */
[----:B------:R-:W-:-:S03]  /*1c60*/  ULEA.HI UR4, UR4, UR5, URZ, 0x1f ;  /* 0x0000000504047291 */ /* 0x000fc6000f8ff83f */
[----:B------:R-:W-:Y:S01]  /*1c70*/  UMOV UR5, 0x400 ;  /* 0x0000040000057882 */ /* 0x000fe20000000000 */
[----:B------:R-:W-:-:S04]  /*1c80*/  USHF.R.U32.HI UR4, URZ, 0x2, UR4 ;  /* 0x000000023f047899 */ /* 0x000fc80008011604 */
[----:B------:R-:W-:Y:S02]  /*1c90*/  UIMAD UR4, UR4, -0x7, UR6 ;  /* 0xfffffff9040478a4 */ /* 0x000fe4000f8e0206 */
[----:B0-----:R-:W-:-:S04]  /*1ca0*/  ULEA UR5, UR7, UR5, 0x18 ;  /* 0x0000000507057291 */ /* 0x001fc8000f8ec03f */
[----:B------:R-:W-:-:S04]  /*1cb0*/  ULEA UR4, UR4, UR5, 0x3 ;  /* 0x0000000504047291 */ /* 0x000fc8000f8e183f */
[----:B------:R-:W-:-:S04]  /*1cc0*/  UIADD3 UR4, UR4, 0x38, URZ ;  /* 0x0000003804047890 */ /* 0x000fc8000fffe03f */
[----:B------:R-:W-:-:S09]  /*1cd0*/  UPRMT UR4, URZ, 0x654, UR4 ;  /* 0x000006543f047896 */ /* 0x000fd20008000004 */
[----:B------:R-:W-:Y:S01]  /*1ce0*/  SYNCS.ARRIVE.TRANS64.RED.A1T0 RZ, [UR4], RZ ;  /* 0x000000ffffff79a7 */ /* 0x000fe20008100404 */
[----:B------:R-:W-:Y:S05]  /*1cf0*/  @P0 BRA `(.L_x_26) ;  /* 0x0000000000040947 */ /* 0x000fea0003800000 */
[----:B------:R-:W-:Y:S01]  /*1d00*/  BPT.TRAP 0x1 ;  /* 0x000000040000795c */ /* 0x000fe20000300000 */
.L_x_26:
[----:B------:R-:W-:Y:S01]  /*1d10*/  UISETP.GE.U32.AND UP1, UPT, UR43, 0x7, UPT ;  /* 0x000000072b00788c */ /* 0x000fe2000bf26070 */
[----:B------:R-:W-:Y:S01]  /*1d20*/  IMAD.SHL.U32 R6, R100, 0x80, RZ ;  /* 0x0000008064067824 */ /* 0x000fe200078e00ff */
[----:B------:R-:W-:Y:S01]  /*1d30*/  UIADD3 UR41, UR43, UR41, URZ ;  /* 0x000000292b297290 */ /* 0x000fe2000fffe03f */
[----:B------:R-:W-:Y:S01]  /*1d40*/  SHF.R.S32.HI R11, RZ, 0x1f, R99 ;  /* 0x0000001fff0b7819 */ /* 0x000fe20000011463 */
[----:B------:R-:W-:Y:S01]  /*1d50*/  ULDC UR10, c[0x0][0x288] ;  /* 0x0000a200000a7ab9 */ /* 0x000fe20000000800 */
[----:B------:R-:W-:Y:S01]  /*1d60*/  IMAD.SHL.U32 R10, R101, 0x80, RZ ;  /* 0x00000080650a7824 */ /* 0x000fe200078e00ff */
[C---:B------:R-:W-:Y:S01]  /*1d70*/  LOP3.LUT R8, R6.reuse, 0x6, R93, 0xf8, !PT ;  /* 0x0000000606087812 */ /* 0x040fe200078ef85d */
[----:B------:R-:W-:Y:S01]  /*1d80*/  UISETP.GT.U32.AND UP0, UPT, UR41, 0x6, UPT ;  /* 0x000000062900788c */ /* 0x000fe2000bf04070 */
[----:B------:R-:W-:Y:S01]  /*1d90*/  ISETP.GE.AND P0, PT, R6, UR10, PT ;  /* 0x0000000a06007c0c */ /* 0x000fe2000bf06270 */
[----:B------:R-:W-:Y:S01]  /*1da0*/  ULDC.64 UR6, c[0x0][0x5d0] ;  /* 0x0001740000067ab9 */ /* 0x000fe20000000a00 */
[----:B------:R-:W-:Y:S01]  /*1db0*/  ULDC UR11, c[0x0][0x284] ;  /* 0x0000a100000b7ab9 */ /* 0x000fe20000000800 */
[----:B------:R-:W-:Y:S01]  /*1dc0*/  @UP1 UIMAD.WIDE.U32 UR4, UR41, 0x24924925, URZ ;  /* 0x24924925290418a5 */ /* 0x000fe2000f8e003f */
[----:B------:R-:W-:Y:S01]  /*1dd0*/  SHF.R.S32.HI R9, RZ, 0x1f, R8 ;  /* 0x0000001fff097819 */ /* 0x000fe20000011408 */
[----:B------:R-:W-:Y:S01]  /*1de0*/  IMAD R0, R11, UR6, RZ ;  /* 0x000000060b007c24 */ /* 0x000fe2000f8e02ff */
[----:B------:R-:W-:Y:S01]  /*1df0*/  UISETP.LT.U32.AND UP0, UPT, UR43, 0x7, UP0 ;  /* 0x000000072b00788c */ /* 0x000fe20008701070 */
[----:B------:R-:W-:Y:S01]  /*1e00*/  ISETP.GE.OR P0, PT, R10, UR11, P0 ;  /* 0x0000000b0a007c0c */ /* 0x000fe20008706670 */
[----:B------:R-:W-:Y:S01]  /*1e10*/  @UP1 UIADD3 UR4, UR41, -UR5, URZ ;  /* 0x8000000529041290 */ /* 0x000fe2000fffe03f */
[C---:B------:R-:W-:Y:S01]  /*1e20*/  IMAD R3, R99.reuse, UR7, R0 ;  /* 0x0000000763037c24 */ /* 0x040fe2000f8e0200 */
[----:B------:R-:W-:Y:S01]  /*1e30*/  ULDC.64 UR8, c[0x0][0x5c8] ;  /* 0x0001720000087ab9 */ /* 0x000fe20000000a00 */
[----:B------:R-:W-:Y:S01]  /*1e40*/  IMAD.WIDE.U32 R4, R99, UR6, R8 ;  /* 0x0000000663047c25 */ /* 0x000fe2000f8e0008 */
[----:B------:R-:W-:-:S02]  /*1e50*/  USEL UR6, URZ, 0x1, !UP0 ;  /* 0x000000013f067887 */ /* 0x000fc4000c000000 */
[----:B------:R-:W-:Y:S01]  /*1e60*/  @UP1 ULEA.HI UR4, UR4, UR5, URZ, 0x1f ;  /* 0x0000000504041291 */ /* 0x000fe2000f8ff83f */
[----:B------:R-:W-:Y:S01]  /*1e70*/  IMAD.WIDE R100, R101, 0x80, R22 ;  /* 0x0000008065647825 */ /* 0x000fe200078e0216 */
[----:B------:R-:W-:Y:S02]  /*1e80*/  ULOP3.LUT UR40, UR40, UR6, URZ, 0x3c, !UPT ;  /* 0x0000000628287292 */ /* 0x000fe4000f8e3c3f */
[----:B------:R-:W-:Y:S01]  /*1e90*/  @UP1 USHF.R.U32.HI UR4, URZ, 0x2, UR4 ;  /* 0x000000023f041899 */ /* 0x000fe20008011604 */
[----:B------:R-:W-:Y:S02]  /*1ea0*/  IMAD.IADD R5, R5, 0x1, R3 ;  /* 0x0000000105057824 */ /* 0x000fe400078e0203 */
[----:B------:R-:W-:Y:S01]  /*1eb0*/  IMAD R3, R101, UR8, RZ ;  /* 0x0000000865037c24 */ /* 0x000fe2000f8e02ff */
[----:B------:R-:W-:Y:S01]  /*1ec0*/  @UP1 ULOP3.LUT UR40, UR40, 0x1, UR4, 0x78, !UPT ;  /* 0x0000000128281892 */ /* 0x000fe2000f8e7804 */
[----:B------:R-:W-:-:S04]  /*1ed0*/  IMAD.WIDE.U32 R102, R100, UR8, R4 ;  /* 0x0000000864667c25 */ /* 0x000fc8000f8e0004 */
[----:B------:R-:W-:Y:S02]  /*1ee0*/  IMAD R7, R100, UR9, R3 ;  /* 0x0000000964077c24 */ /* 0x000fe4000f8e0203 */
[----:B------:R-:W-:Y:S01]  /*1ef0*/  IMAD.MOV.U32 R0, RZ, RZ, -0x1 ;  /* 0xffffffffff007424 */ /* 0x000fe200078e00ff */
[----:B------:R-:W-:Y:S06]  /*1f00*/  @P0 BRA `(.L_x_28) ;  /* 0x00000040001c0947 */ /* 0x000fec0003800000 */
[----:B-----5:R-:W-:Y:S01]  /*1f10*/  FSETP.NEU.AND P0, PT, R88, RZ, PT ;  /* 0x000000ff5800720b */ /* 0x020fe20003f0d000 */
[----:B------:R-:W-:Y:S01]  /*1f20*/  IMAD.IADD R4, R89, 0x1, -R6 ;  /* 0x0000000159047824 */ /* 0x000fe200078e0a06 */
[----:B------:R-:W-:Y:S01]  /*1f30*/  BSSY B0, `(.L_x_28) ;  /* 0x0000404000007945 */ /* 0x000fe20003800000 */
[----:B------:R-:W-:Y:S02]  /*1f40*/  IMAD.IADD R3, R97, 0x1, -R10 ;  /* 0x0000000161037824 */ /* 0x000fe400078e0a0a */
[----:B------:R-:W-:Y:S01]  /*1f50*/  IMAD.IADD R113, R103, 0x1, R7 ;  /* 0x0000000167717824 */ /* 0x000fe200078e0207 */
[----:B------:R-:W-:-:S04]  /*1f60*/  ISETP.GT.AND P2, PT, R4, RZ, PT ;  /* 0x000000ff0400720c */ /* 0x000fc80003f44270 */
[----:B------:R-:W-:-:S03]  /*1f70*/  ISETP.GT.AND P1, PT, R3, RZ, P2 ;  /* 0x000000ff0300720c */ /* 0x000fc60001724270 */
[----:B------:R-:W-:Y:S10]  /*1f80*/  @!P0 BRA `(.L_x_29) ;  /* 0x0000002c00288947 */ /* 0x000ff40003800000 */
[----:B------:R-:W0:Y:S01]  /*1f90*/  LDC.64 R106, c[0x0][0x5b8] ;  /* 0x00016e00ff6a7b82 */ /* 0x000e220000000a00 */
[----:B------:R-:W-:-:S07]  /*1fa0*/  ULDC.64 UR4, c[0x0][0x5c0] ;  /* 0x0001700000047ab9 */ /* 0x000fce0000000a00 */
[----:B------:R-:W1:Y:S08]  /*1fb0*/  LDC.64 R108, c[0x0][0x5b0] ;  /* 0x00016c00ff6c7b82 */ /* 0x000e700000000a00 */
[----:B------:R-:W2:Y:S01]  /*1fc0*/  LDC.64 R110, c[0x0][0x5a8] ;  /* 0x00016a00ff6e7b82 */ /* 0x000ea20000000a00 */
[-C--:B0-----:R-:W-:Y:S02]  /*1fd0*/  IMAD R6, R11, R106.reuse, RZ ;  /* 0x0000006a0b067224 */ /* 0x081fe400078e02ff */
[----:B------:R-:W-:-:S04]  /*1fe0*/  IMAD.WIDE.U32 R104, R99, R106, R8 ;  /* 0x0000006a63687225 */ /* 0x000fc800078e0008 */
[----:B------:R-:W-:Y:S02]  /*1ff0*/  IMAD R103, R99, R107, R6 ;  /* 0x0000006b63677224 */ /* 0x000fe400078e0206 */
[-C--:B-1----:R-:W-:Y:S02]  /*2000*/  IMAD R5, R101, R108.reuse, RZ ;  /* 0x0000006c65057224 */ /* 0x082fe400078e02ff */
[----:B------:R-:W-:Y:S02]  /*2010*/  IMAD.IADD R13, R105, 0x1, R103 ;  /* 0x00000001690d7824 */ /* 0x000fe400078e0267 */
[----:B------:R-:W-:Y:S02]  /*2020*/  IMAD.MOV.U32 R12, RZ, RZ, R104 ;  /* 0x000000ffff0c7224 */ /* 0x000fe400078e0068 */
[C---:B------:R-:W-:Y:S02]  /*2030*/  IMAD R107, R100.reuse, R109, R5 ;  /* 0x0000006d646b7224 */ /* 0x040fe400078e0205 */
[----:B------:R-:W-:-:S04]  /*2040*/  IMAD.WIDE.U32 R6, R100, R108, R12 ;  /* 0x0000006c64067225 */ /* 0x000fc800078e000c */
[----:B------:R-:W-:Y:S01]  /*2050*/  IMAD.IADD R5, R7, 0x1, R107 ;  /* 0x0000000107057824 */ /* 0x000fe200078e026b */
[----:B--2---:R-:W-:-:S04]  /*2060*/  LEA R14, P0, R6, R110, 0x1 ;  /* 0x0000006e060e7211 */ /* 0x004fc800078008ff */
[----:B------:R-:W-:-:S05]  /*2070*/  LEA.HI.X R15, R6, R111, R5, 0x1, P0 ;  /* 0x0000006f060f7211 */ /* 0x000fca00000f0c05 */
[----:B------:R0:W2:Y:S01]  /*2080*/  @P1 LDG.E.LTC128B.U16 R5, desc[UR38][R14.64] ;  /* 0x000000260e051981 */ /* 0x0000a2000c1e1520 */
[----:B------:R-:W-:Y:S01]  /*2090*/  LEA R10, P0, R102, UR4, 0x1 ;  /* 0x00000004660a7c11 */ /* 0x000fe2000f8008ff */
[----:B------:R-:W-:Y:S01]  /*20a0*/  IMAD.WIDE.U32 R6, R100, R108, R8 ;  /* 0x0000006c64067225 */ /* 0x000fe200078e0008 */
[----:B------:R-:W-:Y:S03]  /*20b0*/  BSSY B1, `(.L_x_30) ;  /* 0x0000012000017945 */ /* 0x000fe60003800000 */
[----:B------:R-:W-:Y:S02]  /*20c0*/  IMAD.IADD R7, R107, 0x1, R7 ;  /* 0x000000016b077824 */ /* 0x000fe400078e0207 */
[----:B------:R-:W-:Y:S01]  /*20d0*/  IMAD.WIDE.U32 R20, R99, R106, R6 ;  /* 0x0000006a63147225 */ /* 0x000fe200078e0006 */
[----:B0-----:R-:W-:-:S03]  /*20e0*/  SHF.L.U64.HI R15, R108, 0x3, R109 ;  /* 0x000000036c0f7819 */ /* 0x001fc6000001026d */
[----:B------:R-:W-:Y:S01]  /*20f0*/  IMAD.IADD R7, R103, 0x1, R21 ;  /* 0x0000000167077824 */ /* 0x000fe200078e0215 */
[----:B------:R-:W-:Y:S01]  /*2100*/  LEA R6, P4, R20, R110, 0x1 ;  /* 0x0000006e14067211 */ /* 0x000fe200078808ff */
[----:B------:R-:W-:-:S03]  /*2110*/  IMAD.SHL.U32 R14, R108, 0x8, RZ ;  /* 0x000000086c0e7824 */ /* 0x000fc600078e00ff */
[----:B------:R-:W-:Y:S01]  /*2120*/  LEA.HI.X R7, R20, R111, R7, 0x1, P4 ;  /* 0x0000006f14077211 */ /* 0x000fe200020f0c07 */
[----:B--2---:R-:W-:-:S05]  /*2130*/  HADD2.F32 R11, -RZ, R5.H0_H0 ;  /* 0x20000005ff0b7230 */ /* 0x004fca0000004100 */
[----:B------:R-:W-:-:S04]  /*2140*/  FMUL R11, R11, R88 ;  /* 0x000000580b0b7220 */ /* 0x000fc80000400000 */
[----:B------:R-:W-:Y:S01]  /*2150*/  FFMA R24, R24, R19, R11 ;  /* 0x0000001318187223 */ /* 0x000fe2000000000b */
[----:B------:R-:W-:Y:S02]  /*2160*/  LEA.HI.X R11, R102, UR5, R113, 0x1, P0 ;  /* 0x00000005660b7c11 */ /* 0x000fe400080f0c71 */
[----:B------:R-:W-:Y:S02]  /*2170*/  ISETP.GT.AND P0, PT, R4, 0x1, PT ;  /* 0x000000010400780c */ /* 0x000fe40003f04270 */
[----:B------:R-:W-:Y:S02]  /*2180*/  F2FP.F16.F32.PACK_AB R24, RZ, R24 ;  /* 0x00000018ff18723e */ /* 0x000fe400000000ff */
[----:B------:R-:W-:-:S03]  /*2190*/  ISETP.GT.AND P3, PT, R3, RZ, P0 ;  /* 0x000000ff0300720c */ /* 0x000fc60000764270 */
[----:B------:R0:W-:Y:S10]  /*21a0*/  @P1 STG.E.U16 desc[UR38][R10.64], R24 ;  /* 0x000000180a001986 */ /* 0x0001f4000c101526 */
[----:B------:R-:W-:Y:S05]  /*21b0*/  @!P3 BRA `(.L_x_31) ;  /* 0x000000000004b947 */ /* 0x000fea0003800000 */
[----:B------:R1:W5:Y:S02]  /*21c0*/  LDG.E.LTC128B.U16 R5, desc[UR38][R6.64+0x2] ;  /* 0x0000022606057981 */ /* 0x000364000c1e1520 */
.L_x_31:
[----:B------:R-:W-:Y:S05]  /*21d0*/  BSYNC B1 ;  /* 0x0000000000017941 */ /* 0x000fea0003800000 */
.L_x_30:
[----:B-----5:R-:W-:Y:S01]  /*21e0*/  HADD2.F32 R101, -RZ, R5.H0_H0 ;  /* 0x20000005ff657230 */ /* 0x020fe20000004100 */
[----:B------:R-:W-:Y:S01]  /*21f0*/  ISETP.GT.AND P2, PT, R3, 0x8, P2 ;  /* 0x000000080300780c */ /* 0x000fe20001744270 */
[----:B------:R-:W-:Y:S01]  /*2200*/  IMAD.WIDE.U32 R20, R100, R108, R14 ;  /* 0x0000006c64147225 */ /* 0x000fe200078e000e */
[----:B0-----:R-:W-:-:S03]  /*2210*/  PRMT R24, R5, 0x7610, R24 ;  /* 0x0000761005187816 */ /* 0x001fc60000000018 */
[----:B------:R-:W-:Y:S01]  /*2220*/  FMUL R12, R101, R88 ;  /* 0x00000058650c7220 */ /* 0x000fe20000400000 */
[----:B------:R-:W-:Y:S01]  /*2230*/  IMAD.IADD R107, R107, 0x1, R21 ;  /* 0x000000016b6b7824 */ /* 0x000fe200078e0215 */
[----:B------:R-:W-:Y:S02]  /*2240*/  IADD3 R104, P1, R104, R20, RZ ;  /* 0x0000001468687210 */ /* 0x000fe40007f3e0ff */
[----:B------:R-:W-:-:S03]  /*2250*/  FFMA R12, R25, R19, R12 ;  /* 0x00000013190c7223 */ /* 0x000fc6000000000c */
[----:B------:R-:W-:Y:S01]  /*2260*/  IMAD.X R13, R107, 0x1, R13, P1 ;  /* 0x000000016b0d7824 */ /* 0x000fe200008e060d */
[C---:B------:R-:W-:Y:S02]  /*2270*/  LEA R14, P1, R104.reuse, R110, 0x1 ;  /* 0x0000006e680e7211 */ /* 0x040fe400078208ff */
[----:B------:R-:W-:Y:S02]  /*2280*/  F2FP.F16.F32.PACK_AB R12, RZ, R12 ;  /* 0x0000000cff0c723e */ /* 0x000fe400000000ff */
[----:B------:R-:W-:Y:S02]  /*2290*/  LEA.HI.X R15, R104, R111, R13, 0x1, P1 ;  /* 0x0000006f680f7211 */ /* 0x000fe400008f0c0d */
[----:B------:R-:W-:-:S05]  /*22a0*/  PRMT R21, R12, 0x7610, R21 ;  /* 0x000076100c157816 */ /* 0x000fca0000000015 */
[----:B------:R0:W-:Y:S04]  /*22b0*/  @P3 STG.E.U16 desc[UR38][R10.64+0x2], R21 ;  /* 0x000002150a003986 */ /* 0x0001e8000c101526 */
[----:B------:R-:W2:Y:S01]  /*22c0*/  @P2 LDG.E.LTC128B.U16 R24, desc[UR38][R14.64] ;  /* 0x000000260e182981 */ /* 0x000ea2000c1e1520 */
[----:B------:R-:W-:Y:S01]  /*22d0*/  IADD3 R20, P1, R8, R20, RZ ;  /* 0x0000001408147210 */ /* 0x000fe20007f3e0ff */
[----:B------:R-:W-:Y:S01]  /*22e0*/  BSSY B1, `(.L_x_32) ;  /* 0x0000011000017945 */ /* 0x000fe20003800000 */
[C---:B------:R-:W-:Y:S02]  /*22f0*/  SHF.L.U64.HI R13, R92.reuse, 0x1, R91 ;  /* 0x000000015c0d7819 */ /* 0x040fe4000001025b */
[----:B------:R-:W-:Y:S01]  /*2300*/  ISETP.GT.AND P0, PT, R3, 0x8, P0 ;  /* 0x000000080300780c */ /* 0x000fe20000704270 */
[----:B0-----:R-:W-:Y:S01]  /*2310*/  IMAD.X R21, R9, 0x1, R107, P1 ;  /* 0x0000000109157824 */ /* 0x001fe200008e066b */
[----:B------:R-:W-:Y:S01]  /*2320*/  LEA R12, P1, R92, R10, 0x1 ;  /* 0x0000000a5c0c7211 */ /* 0x000fe200078208ff */
[----:B------:R-:W-:-:S04]  /*2330*/  IMAD.WIDE.U32 R20, R99, R106, R20 ;  /* 0x0000006a63147225 */ /* 0x000fc800078e0014 */
[----:B------:R-:W-:Y:S01]  /*2340*/  IMAD.X R13, R13, 0x1, R11, P1 ;  /* 0x000000010d0d7824 */ /* 0x000fe200008e060b */
[----:B------:R-:W-:Y:S01]  /*2350*/  LEA R8, P3, R20, R110, 0x1 ;  /* 0x0000006e14087211 */ /* 0x000fe200078608ff */
[----:B------:R-:W-:-:S05]  /*2360*/  IMAD.IADD R9, R103, 0x1, R21 ;  /* 0x0000000167097824 */ /* 0x000fca00078e0215 */
[----:B------:R-:W-:Y:S01]  /*2370*/  LEA.HI.X R9, R20, R111, R9, 0x1, P3 ;  /* 0x0000006f14097211 */ /* 0x000fe200018f0c09 */
[----:B--2---:R-:W-:-:S05]  /*2380*/  HADD2.F32 R5, -RZ, R24.H0_H0 ;  /* 0x20000018ff057230 */ /* 0x004fca0000004100 */
[----:B------:R-:W-:-:S04]  /*2390*/  FMUL R5, R5, R88 ;  /* 0x0000005805057220 */ /* 0x000fc80000400000 */
[----:B------:R-:W-:-:S05]  /*23a0*/  FFMA R5, R26, R19, R5 ;  /* 0x000000131a057223 */ /* 0x000fca0000000005 */
[----:B------:R-:W-:-:S05]  /*23b0*/  F2FP.F16.F32.PACK_AB R5, RZ, R5 ;  /* 0x00000005ff05723e */ /* 0x000fca00000000ff */
[----:B------:R0:W-:Y:S01]  /*23c0*/  @P2 STG.E.U16 desc[UR38][R12.64], R5 ;  /* 0x000000050c002986 */ /* 0x0001e2000c101526 */
[----:B------:R-:W-:Y:S05]  /*23d0*/  @!P0 BRA `(.L_x_33) ;  /* 0x0000000000048947 */ /* 0x000fea0003800000 */
[----:B------:R2:W5:Y:S02]  /*23e0*/  LDG.E.LTC128B.U16 R24, desc[UR38][R8.64+0x2] ;  /* 0x0000022608187981 */ /* 0x000564000c1e1520 */
.L_x_33:
[----:B------:R-:W-:Y:S05]  /*23f0*/  BSYNC B1 ;  /* 0x0000000000017941 */ /* 0x000fea0003800000 */
.L_x_32:
[----:B0----5:R-:W-:Y:S01]  /*2400*/  HADD2.F32 R5, -RZ, R24.H0_H0 ;  /* 0x20000018ff057230 */ /* 0x021fe20000004100 */
[----:B------:R-:W-:Y:S01]  /*2410*/  ISETP.GT.AND P1, PT, R4, 0x8, PT ;  /* 0x000000080400780c */ /* 0x000fe20003f24270 */
[----:B------:R-:W-:Y:S03]  /*2420*/  BSSY B1, `(.L_x_34) ;  /* 0x0000008000017945 */ /* 0x000fe60003800000 */
[----:B------:R-:W-:Y:S01]  /*2430*/  FMUL R14, R5, R88 ;  /* 0x00000058050e7220 */ /* 0x000fe20000400000 */
[----:B------:R-:W-:-:S03]  /*2440*/  ISETP.GT.AND P2, PT, R3, RZ, P1 ;  /* 0x000000ff0300720c */ /* 0x000fc60000f44270 */
[----:B------:R-:W-:-:S05]  /*2450*/  FFMA R14, R27, R19, R14 ;  /* 0x000000131b0e7223 */ /* 0x000fca000000000e */
[----:B------:R-:W-:-:S05]  /*2460*/  F2FP.F16.F32.PACK_AB R14, RZ, R14 ;  /* 0x0000000eff0e723e */ /* 0x000fca00000000ff */
[----:B------:R0:W-:Y:S01]  /*2470*/  @P0 STG.E.U16 desc[UR38][R12.64+0x2], R14 ;  /* 0x0000020e0c000986 */ /* 0x0001e2000c101526 */
[----:B------:R-:W-:Y:S05]  /*2480*/  @!P2 BRA `(.L_x_35) ;  /* 0x000000000004a947 */ /* 0x000fea0003800000 */
[----:B------:R3:W5:Y:S02]  /*2490*/  LDG.E.LTC128B.U16 R24, desc[UR38][R6.64+0x10] ;  /* 0x0000102606187981 */ /* 0x000764000c1e1520 */
.L_x_35:
[----:B------:R-:W-:Y:S05]  /*24a0*/  BSYNC B1 ;  /* 0x0000000000017941 */ /* 0x000fea0003800000 */
.L_x_34:
[----:B-----5:R-:W-:Y:S01]  /*24b0*/  HADD2.F32 R5, -RZ, R24.H0_H0 ;  /* 0x20000018ff057230 */ /* 0x020fe20000004100 */
        /* <DEDUP_REMOVED lines=9> */
.L_x_37:
[----:B------:R-:W-:Y:S05]  /*2550*/  BSYNC B1 ;  /* 0x0000000000017941 */ /* 0x000fea0003800000 */
.L_x_36:
[----:B----45:R-:W-:Y:S01]  /*2560*/  HADD2.F32 R5, -RZ, R24.H0_H0 ;  /* 0x20000018ff057230 */ /* 0x030fe20000004100 */
[----:B------:R-:W-:Y:S01]  /*2570*/  ISETP.GT.AND P1, PT, R3, 0x8, P1 ;  /* 0x000000080300780c */ /* 0x000fe20000f24270 */
[----:B------:R-:W-:Y:S03]  /*2580*/  BSSY B1, `(.L_x_38) ;  /* 0x0000007000017945 */ /* 0x000fe60003800000 */
[----:B0-----:R-:W-:-:S04]  /*2590*/  FMUL R14, R5, R88 ;  /* 0x00000058050e7220 */ /* 0x001fc80000400000 */
[----:B------:R-:W-:-:S05]  /*25a0*/  FFMA R14, R29, R19, R14 ;  /* 0x000000131d0e7223 */ /* 0x000fca000000000e */
[----:B------:R-:W-:-:S05]  /*25b0*/  F2FP.F16.F32.PACK_AB R14, RZ, R14 ;  /* 0x0000000eff0e723e */ /* 0x000fca00000000ff */
[----:B------:R0:W-:Y:S01]  /*25c0*/  @P3 STG.E.U16 desc[UR38][R10.64+0x12], R14 ;  /* 0x0000120e0a003986 */ /* 0x0001e2000c101526 */
[----:B------:R-:W-:Y:S05]  /*25d0*/  @!P1 BRA `(.L_x_39) ;  /* 0x0000000000049947 */ /* 0x000fea0003800000 */
[----:B------:R4:W5:Y:S02]  /*25e0*/  LDG.E.LTC128B.U16 R24, desc[UR38][R8.64+0x10] ;  /* 0x0000102608187981 */ /* 0x000964000c1e1520 */
.L_x_39:
[----:B------:R-:W-:Y:S05]  /*25f0*/  BSYNC B1 ;  /* 0x0000000000017941 */ /* 0x000fea0003800000 */
.L_x_38:
[----:B-----5:R-:W-:Y:S01]  /*2600*/  HADD2.F32 R5, -RZ, R24.H0_H0 ;  /* 0x20000018ff057230 */ /* 0x020fe20000004100 */
[----:B------:R-:W-:Y:S01]  /*2610*/  ISETP.GT.AND P0, PT, R3, 0x8, P0 ;  /* 0x000000080300780c */ /* 0x000fe20000704270 */
[----:B------:R-:W-:Y:S03]  /*2620*/  BSSY B1, `(.L_x_40) ;  /* 0x0000007000017945 */ /* 0x000fe60003800000 */
[----:B------:R-:W-:-:S04]  /*2630*/  FMUL R5, R5, R88 ;  /* 0x0000005805057220 */ /* 0x000fc80000400000 */
[----:B------:R-:W-:-:S05]  /*2640*/  FFMA R5, R30, R19, R5 ;  /* 0x000000131e057223 */ /* 0x000fca0000000005 */
[----:B------:R-:W-:-:S05]  /*2650*/  F2FP.F16.F32.PACK_AB R5, RZ, R5 ;  /* 0x00000005ff05723e */ /* 0x000fca00000000ff */
[----:B------:R0:W-:Y:S01]  /*2660*/  @P1 STG.E.U16 desc[UR38][R12.64+0x10], R5 ;  /* 0x000010050c001986 */ /* 0x0001e2000c101526 */
[----:B------:R-:W-:Y:S05]  /*2670*/  @!P0 BRA `(.L_x_41) ;  /* 0x0000000000048947 */ /* 0x000fea0003800000 */
[----:B------:R0:W5:Y:S02]  /*2680*/  LDG.E.LTC128B.U16 R24, desc[UR38][R8.64+0x12] ;  /* 0x0000122608187981 */ /* 0x000164000c1e1520 */
.L_x_41:
[----:B------:R-:W-:Y:S05]  /*2690*/  BSYNC B1 ;  /* 0x0000000000017941 */ /* 0x000fea0003800000 */
.L_x_40:
        /* <DEDUP_REMOVED lines=10> */
.L_x_43:
[----:B------:R-:W-:Y:S05]  /*2740*/  BSYNC B1 ;  /* 0x0000000000017941 */ /* 0x000fea0003800000 */
.L_x_42:
        /* <DEDUP_REMOVED lines=10> */
.L_x_45:
[----:B------:R-:W-:Y:S05]  /*27f0*/  BSYNC B1 ;  /* 0x0000000000017941 */ /* 0x000fea0003800000 */
.L_x_44:
[----:B0----5:R-:W-:Y:S01]  /*2800*/  HADD2.F32 R5, -RZ, R24.H0_H0 ;  /* 0x20000018ff057230 */ /* 0x021fe20000004100 */
        /* <DEDUP_REMOVED lines=8> */
.L_x_47:
[----:B------:R-:W-:Y:S05]  /*2890*/  BSYNC B1 ;  /* 0x0000000000017941 */ /* 0x000fea0003800000 */
.L_x_46:
        /* <DEDUP_REMOVED lines=9> */
.L_x_49:
[----:B------:R-:W-:Y:S05]  /*2930*/  BSYNC B1 ;  /* 0x0000000000017941 */ /* 0x000fea0003800000 */
.L_x_48:
        /* <DEDUP_REMOVED lines=10> */
.L_x_51:
[----:B------:R-:W-:Y:S05]  /*29e0*/  BSYNC B1 ;  /* 0x0000000000017941 */ /* 0x000fea0003800000 */
.L_x_50:
        /* <DEDUP_REMOVED lines=10> */
.L_x_53:
[----:B------:R-:W-:Y:S05]  /*2a90*/  BSYNC B1 ;  /* 0x0000000000017941 */ /* 0x000fea0003800000 */
.L_x_52:
        /* <DEDUP_REMOVED lines=9> */
.L_x_55:
[----:B------:R-:W-:Y:S05]  /*2b30*/  BSYNC B1 ;  /* 0x0000000000017941 */ /* 0x000fea0003800000 */
.L_x_54:
        /* <DEDUP_REMOVED lines=9> */
.L_x_57:
[----:B------:R-:W-:Y:S05]  /*2bd0*/  BSYNC B1 ;  /* 0x0000000000017941 */ /* 0x000fea0003800000 */
.L_x_56:
        /* <DEDUP_REMOVED lines=10> */
.L_x_59:
[----:B------:R-:W-:Y:S05]  /*2c80*/  BSYNC B1 ;  /* 0x0000000000017941 */ /* 0x000fea0003800000 */
.L_x_58:
        /* <DEDUP_REMOVED lines=10> */
.L_x_61:
[----:B------:R-:W-:Y:S05]  /*2d30*/  BSYNC B1 ;  /* 0x0000000000017941 */ /* 0x000fea0003800000 */
.L_x_60:
        /* <DEDUP_REMOVED lines=9> */
.L_x_63:
[----:B------:R-:W-:Y:S05]  /*2dd0*/  BSYNC B1 ;  /* 0x0000000000017941 */ /* 0x000fea0003800000 */
.L_x_62:
        /* <DEDUP_REMOVED lines=9> */
.L_x_65:
[----:B------:R-:W-:Y:S05]  /*2e70*/  BSYNC B1 ;  /* 0x0000000000017941 */ /* 0x000fea0003800000 */
.L_x_64:
        /* <DEDUP_REMOVED lines=10> */
.L_x_67:
[----:B------:R-:W-:Y:S05]  /*2f20*/  BSYNC B1 ;  /* 0x0000000000017941 */ /* 0x000fea0003800000 */
.L_x_66:
        /* <DEDUP_REMOVED lines=10> */
.L_x_69:
[----:B------:R-:W-:Y:S05]  /*2fd0*/  BSYNC B1 ;  /* 0x0000000000017941 */ /* 0x000fea0003800000 */
.L_x_68:
        /* <DEDUP_REMOVED lines=9> */
.L_x_71:
[----:B------:R-:W-:Y:S05]  /*3070*/  BSYNC B1 ;  /* 0x0000000000017941 */ /* 0x000fea0003800000 */
.L_x_70:
        /* <DEDUP_REMOVED lines=9> */
.L_x_73:
[----:B------:R-:W-:Y:S05]  /*3110*/  BSYNC B1 ;  /* 0x0000000000017941 */ /* 0x000fea0003800000 */
.L_x_72:
        /* <DEDUP_REMOVED lines=10> */
.L_x_75:
[----:B------:R-:W-:Y:S05]  /*31c0*/  BSYNC B1 ;  /* 0x0000000000017941 */ /* 0x000fea0003800000 */
.L_x_74:
        /* <DEDUP_REMOVED lines=10> */
.L_x_77:
[----:B------:R-:W-:Y:S05]  /*3270*/  BSYNC B1 ;  /* 0x0000000000017941 */ /* 0x000fea0003800000 */
.L_x_76:
        /* <DEDUP_REMOVED lines=9> */
.L_x_79:
[----:B------:R-:W-:Y:S05]  /*3310*/  BSYNC B1 ;  /* 0x0000000000017941 */ /* 0x000fea0003800000 */
.L_x_78:
        /* <DEDUP_REMOVED lines=9> */
.L_x_81:
[----:B------:R-:W-:Y:S05]  /*33b0*/  BSYNC B1 ;  /* 0x0000000000017941 */ /* 0x000fea0003800000 */
.L_x_80:
        /* <DEDUP_REMOVED lines=10> */
.L_x_83:
[----:B------:R-:W-:Y:S05]  /*3460*/  BSYNC B1 ;  /* 0x0000000000017941 */ /* 0x000fea0003800000 */
.L_x_82:
        /* <DEDUP_REMOVED lines=10> */
.L_x_85:
[----:B------:R-:W-:Y:S05]  /*3510*/  BSYNC B1 ;  /* 0x0000000000017941 */ /* 0x000fea0003800000 */
.L_x_84:
        /* <DEDUP_REMOVED lines=9> */
.L_x_87:
[----:B------:R-:W-:Y:S05]  /*35b0*/  BSYNC B1 ;  /* 0x0000000000017941 */ /* 0x000fea0003800000 */
.L_x_86:
        /* <DEDUP_REMOVED lines=9> */
.L_x_89:
[----:B------:R-:W-:Y:S05]  /*3650*/  BSYNC B1 ;  /* 0x0000000000017941 */ /* 0x000fea0003800000 */
.L_x_88:
        /* <DEDUP_REMOVED lines=10> */
.L_x_91:
[----:B------:R-:W-:Y:S05]  /*3700*/  BSYNC B1 ;  /* 0x0000000000017941 */ /* 0x000fea0003800000 */
.L_x_90:
        /* <DEDUP_REMOVED lines=10> */
.L_x_93:
[----:B------:R-:W-:Y:S05]  /*37b0*/  BSYNC B1 ;  /* 0x0000000000017941 */ /* 0x000fea0003800000 */
.L_x_92:
        /* <DEDUP_REMOVED lines=9> */
.L_x_95:
[----:B------:R-:W-:Y:S05]  /*3850*/  BSYNC B1 ;  /* 0x0000000000017941 */ /* 0x000fea0003800000 */
.L_x_94:
        /* <DEDUP_REMOVED lines=9> */
.L_x_97:
[----:B------:R-:W-:Y:S05]  /*38f0*/  BSYNC B1 ;  /* 0x0000000000017941 */ /* 0x000fea0003800000 */
.L_x_96:
        /* <DEDUP_REMOVED lines=10> */
.L_x_99:
[----:B------:R-:W-:Y:S05]  /*39a0*/  BSYNC B1 ;  /* 0x0000000000017941 */ /* 0x000fea0003800000 */
.L_x_98:
        /* <DEDUP_REMOVED lines=10> */
.L_x_101:
[----:B------:R-:W-:Y:S05]  /*3a50*/  BSYNC B1 ;  /* 0x0000000000017941 */ /* 0x000fea0003800000 */
.L_x_100:
        /* <DEDUP_REMOVED lines=9> */
.L_x_103:
[----:B------:R-:W-:Y:S05]  /*3af0*/  BSYNC B1 ;  /* 0x0000000000017941 */ /* 0x000fea0003800000 */
.L_x_102:
        /* <DEDUP_REMOVED lines=9> */
.L_x_105:
[----:B------:R-:W-:Y:S05]  /*3b90*/  BSYNC B1 ;  /* 0x0000000000017941 */ /* 0x000fea0003800000 */
.L_x_104:
        /* <DEDUP_REMOVED lines=10> */
.L_x_107:
[----:B------:R-:W-:Y:S05]  /*3c40*/  BSYNC B1 ;  /* 0x0000000000017941 */ /* 0x000fea0003800000 */
.L_x_106:
        /* <DEDUP_REMOVED lines=10> */
.L_x_109:
[----:B------:R-:W-:Y:S05]  /*3cf0*/  BSYNC B1 ;  /* 0x0000000000017941 */ /* 0x000fea0003800000 */
.L_x_108:
        /* <DEDUP_REMOVED lines=9> */
.L_x_111:
[----:B------:R-:W-:Y:S05]  /*3d90*/  BSYNC B1 ;  /* 0x0000000000017941 */ /* 0x000fea0003800000 */
.L_x_110:
        /* <DEDUP_REMOVED lines=9> */
.L_x_113:
[----:B------:R-:W-:Y:S05]  /*3e30*/  BSYNC B1 ;  /* 0x0000000000017941 */ /* 0x000fea0003800000 */
.L_x_112:
        /* <DEDUP_REMOVED lines=10> */
.L_x_115:
[----:B------:R-:W-:Y:S05]  /*3ee0*/  BSYNC B1 ;  /* 0x0000000000017941 */ /* 0x000fea0003800000 */
.L_x_114:
        /* <DEDUP_REMOVED lines=10> */
.L_x_117:
[----:B------:R-:W-:Y:S05]  /*3f90*/  BSYNC B1 ;  /* 0x0000000000017941 */ /* 0x000fea0003800000 */
.L_x_116:
        /* <DEDUP_REMOVED lines=9> */
.L_x_119:
[----:B------:R-:W-:Y:S05]  /*4030*/  BSYNC B1 ;  /* 0x0000000000017941 */ /* 0x000fea0003800000 */
.L_x_118:
        /* <DEDUP_REMOVED lines=9> */
.L_x_121:
[----:B------:R-:W-:Y:S05]  /*40d0*/  BSYNC B1 ;  /* 0x0000000000017941 */ /* 0x000fea0003800000 */
.L_x_120:
        /* <DEDUP_REMOVED lines=10> */
.L_x_123:
[----:B------:R-:W-:Y:S05]  /*4180*/  BSYNC B1 ;  /* 0x0000000000017941 */ /* 0x000fea0003800000 */
.L_x_122:
        /* <DEDUP_REMOVED lines=10> */
.L_x_125:
[----:B------:R-:W-:Y:S05]  /*4230*/  BSYNC B1 ;  /* 0x0000000000017941 */ /* 0x000fea0003800000 */
.L_x_124:
        /* <DEDUP_REMOVED lines=9> */
.L_x_127:
[----:B------:R-:W-:Y:S05]  /*42d0*/  BSYNC B1 ;  /* 0x0000000000017941 */ /* 0x000fea0003800000 */
.L_x_126:
        /* <DEDUP_REMOVED lines=9> */
.L_x_129:
[----:B------:R-:W-:Y:S05]  /*4370*/  BSYNC B1 ;  /* 0x0000000000017941 */ /* 0x000fea0003800000 */
.L_x_128:
        /* <DEDUP_REMOVED lines=10> */
.L_x_131:
[----:B------:R-:W-:Y:S05]  /*4420*/  BSYNC B1 ;  /* 0x0000000000017941 */ /* 0x000fea0003800000 */
.L_x_130:
        /* <DEDUP_REMOVED lines=10> */
.L_x_133:
[----:B------:R-:W-:Y:S05]  /*44d0*/  BSYNC B1 ;  /* 0x0000000000017941 */ /* 0x000fea0003800000 */
.L_x_132:
        /* <DEDUP_REMOVED lines=9> */
.L_x_135:
[----:B------:R-:W-:Y:S05]  /*4570*/  BSYNC B1 ;  /* 0x0000000000017941 */ /* 0x000fea0003800000 */
.L_x_134:
        /* <DEDUP_REMOVED lines=9> */
.L_x_137:
[----:B------:R-:W-:Y:S05]  /*4610*/  BSYNC B1 ;  /* 0x0000000000017941 */ /* 0x000fea0003800000 */
.L_x_136:
        /* <DEDUP_REMOVED lines=10> */
.L_x_139:
[----:B------:R-:W-:Y:S05]  /*46c0*/  BSYNC B1 ;  /* 0x0000000000017941 */ /* 0x000fea0003800000 */
.L_x_138:
        /* <DEDUP_REMOVED lines=10> */
.L_x_141:
[----:B------:R-:W-:Y:S05]  /*4770*/  BSYNC B1 ;  /* 0x0000000000017941 */ /* 0x000fea0003800000 */
.L_x_140:
        /* <DEDUP_REMOVED lines=9> */
.L_x_143:
[----:B------:R-:W-:Y:S05]  /*4810*/  BSYNC B1 ;  /* 0x0000000000017941 */ /* 0x000fea0003800000 */
.L_x_142:
        /* <DEDUP_REMOVED lines=9> */
.L_x_145:
[----:B------:R-:W-:Y:S05]  /*48b0*/  BSYNC B1 ;  /* 0x0000000000017941 */ /* 0x000fea0003800000 */
.L_x_144:
        /* <DEDUP_REMOVED lines=10> */
.L_x_147:
[----:B------:R-:W-:Y:S05]  /*4960*/  BSYNC B1 ;  /* 0x0000000000017941 */ /* 0x000fea0003800000 */
.L_x_146:
[----:B-----5:R-:W-:Y:S01]  /*4970*/  HADD2.F32 R5, -RZ, R24.H0_H0 ;  /* 0x20000018ff057230 */ /* 0x020fe20000004100 */
[----:B------:R-:W-:Y:S01]  /*4980*/  ISETP.GT.AND P0, PT, R4, 0x79, PT ;  /* 0x000000790400780c */ /* 0x000fe20003f04270 */
[----:B------:R-:W-:Y:S01]  /*4990*/  @P2 IMAD.MOV.U32 R4, RZ, RZ, R10 ;  /* 0x000000ffff042224 */ /* 0x000fe200078e000a */
[----:B------:R-:W-:Y:S02]  /*49a0*/  BSSY B1, `(.L_x_148) ;  /* 0x000000a000017945 */ /* 0x000fe40003800000 */
[----:B------:R-:W-:Y:S01]  /*49b0*/  FMUL R5, R5, R88 ;  /* 0x0000005805057220 */ /* 0x000fe20000400000 */
[----:B------:R-:W-:-:S03]  /*49c0*/  ISETP.GT.AND P3, PT, R3, RZ, P0 ;  /* 0x000000ff0300720c */ /* 0x000fc60000764270 */
[----:B------:R-:W-:-:S05]  /*49d0*/  FFMA R5, R84, R19, R5 ;  /* 0x0000001354057223 */ /* 0x000fca0000000005 */
[----:B------:R-:W-:-:S04]  /*49e0*/  F2FP.F16.F32.PACK_AB R5, RZ, R5 ;  /* 0x00000005ff05723e */ /* 0x000fc800000000ff */
[----:B0-----:R-:W-:Y:S01]  /*49f0*/  PRMT R14, R5, 0x7610, R14 ;  /* 0x00007610050e7816 */ /* 0x001fe2000000000e */
[----:B------:R-:W-:-:S05]  /*4a00*/  @P2 IMAD.MOV.U32 R5, RZ, RZ, R11 ;  /* 0x000000ffff052224 */ /* 0x000fca00078e000b */
[----:B------:R0:W-:Y:S01]  /*4a10*/  @P2 STG.E.U16 desc[UR38][R4.64+0xf0], R14 ;  /* 0x0000f00e04002986 */ /* 0x0001e2000c101526 */
[----:B------:R-:W-:Y:S05]  /*4a20*/  @!P3 BRA `(.L_x_149) ;  /* 0x000000000004b947 */ /* 0x000fea0003800000 */
[----:B------:R0:W5:Y:S02]  /*4a30*/  LDG.E.LTC128B.U16 R24, desc[UR38][R6.64+0xf2] ;  /* 0x0000f22606187981 */ /* 0x000164000c1e1520 */
.L_x_149:
[----:B------:R-:W-:Y:S05]  /*4a40*/  BSYNC B1 ;  /* 0x0000000000017941 */ /* 0x000fea0003800000 */
.L_x_148:
        /* <DEDUP_REMOVED lines=9> */
.L_x_151:
[----:B------:R-:W-:Y:S05]  /*4ae0*/  BSYNC B1 ;  /* 0x0000000000017941 */ /* 0x000fea0003800000 */
.L_x_150:
[----:B-----5:R-:W-:Y:S01]  /*4af0*/  HADD2.F32 R5, -RZ, R24.H0_H0 ;  /* 0x20000018ff057230 */ /* 0x020fe20000004100 */
[----:B------:R-:W-:Y:S01]  /*4b00*/  ISETP.GT.AND P0, PT, R3, 0x8, P0 ;  /* 0x000000080300780c */ /* 0x000fe20000704270 */
[----:B0-----:R-:W-:Y:S01]  /*4b10*/  @P1 IMAD.MOV.U32 R4, RZ, RZ, R12 ;  /* 0x000000ffff041224 */ /* 0x001fe200078e000c */
[----:B------:R-:W-:Y:S02]  /*4b20*/  BSSY B1, `(.L_x_152) ;  /* 0x0000009000017945 */ /* 0x000fe40003800000 */
[----:B------:R-:W-:-:S04]  /*4b30*/  FMUL R5, R5, R88 ;  /* 0x0000005805057220 */ /* 0x000fc80000400000 */
[----:B------:R-:W-:-:S05]  /*4b40*/  FFMA R5, R86, R19, R5 ;  /* 0x0000001356057223 */ /* 0x000fca0000000005 */
[----:B------:R-:W-:-:S04]  /*4b50*/  F2FP.F16.F32.PACK_AB R5, RZ, R5 ;  /* 0x00000005ff05723e */ /* 0x000fc800000000ff */
[----:B-1-3--:R-:W-:Y:S01]  /*4b60*/  PRMT R6, R5, 0x7610, R6 ;  /* 0x0000761005067816 */ /* 0x00afe20000000006 */
[----:B------:R-:W-:-:S05]  /*4b70*/  @P1 IMAD.MOV.U32 R5, RZ, RZ, R13 ;  /* 0x000000ffff051224 */ /* 0x000fca00078e000d */
[----:B------:R0:W-:Y:S01]  /*4b80*/  @P1 STG.E.U16 desc[UR38][R4.64+0xf0], R6 ;  /* 0x0000f00604001986 */ /* 0x0001e2000c101526 */
[----:B------:R-:W-:Y:S05]  /*4b90*/  @!P0 BRA `(.L_x_153) ;  /* 0x0000000000048947 */ /* 0x000fea0003800000 */
[----:B------:R1:W5:Y:S02]  /*4ba0*/  LDG.E.LTC128B.U16 R24, desc[UR38][R8.64+0xf2] ;  /* 0x0000f22608187981 */ /* 0x000364000c1e1520 */
.L_x_153:
[----:B------:R-:W-:Y:S05]  /*4bb0*/  BSYNC B1 ;  /* 0x0000000000017941 */ /* 0x000fea0003800000 */
.L_x_152:
[----:B------:R-:W-:Y:S05]  /*4bc0*/  @!P0 BRA `(.L_x_154) ;  /* 0x0000001000e88947 */ /* 0x000fea0003800000 */
[----:B-----5:R-:W-:-:S05]  /*4bd0*/  HADD2.F32 R3, -RZ, R24.H0_H0 ;  /* 0x20000018ff037230 */ /* 0x020fca0000004100 */
[----:B0-----:R-:W-:-:S04]  /*4be0*/  FMUL R4, R3, R88 ;  /* 0x0000005803047220 */ /* 0x001fc80000400000 */
[----:B------:R-:W-:-:S05]  /*4bf0*/  FFMA R4, R87, R19, R4 ;  /* 0x0000001357047223 */ /* 0x000fca0000000004 */
[----:B------:R-:W-:-:S05]  /*4c00*/  F2FP.F16.F32.PACK_AB R4, RZ, R4 ;  /* 0x00000004ff04723e */ /* 0x000fca00000000ff */
[----:B------:R3:W-:Y:S01]  /*4c10*/  STG.E.U16 desc[UR38][R12.64+0xf2], R4 ;  /* 0x0000f2040c007986 */ /* 0x0007e2000c101526 */
[----:B------:R-:W-:Y:S05]  /*4c20*/  BRA `(.L_x_154) ;  /* 0x0000001000d07947 */ /* 0x000fea0003800000 */
.L_x_29:
[----:B------:R-:W-:Y:S01]  /*4c30*/  ISETP.GT.AND P3, PT, R4, 0x1, PT ;  /* 0x000000010400780c */ /* 0x000fe20003f64270 */
[----:B------:R-:W-:Y:S01]  /*4c40*/  ULDC.64 UR4, c[0x0][0x5c0] ;  /* 0x0001700000047ab9 */ /* 0x000fe20000000a00 */
[-C--:B------:R-:W-:Y:S01]  /*4c50*/  FMUL R24, R24, R19.reuse ;  /* 0x0000001318187220 */ /* 0x080fe20000400000 */
[----:B------:R-:W-:Y:S01]  /*4c60*/  LEA R6, P4, R102, UR4, 0x1 ;  /* 0x0000000466067c11 */ /* 0x000fe2000f8808ff */
[-C--:B------:R-:W-:Y:S01]  /*4c70*/  FMUL R25, R25, R19.reuse ;  /* 0x0000001319197220 */ /* 0x080fe20000400000 */
[----:B------:R-:W-:Y:S01]  /*4c80*/  ISETP.GT.AND P0, PT, R3, RZ, P3 ;  /* 0x000000ff0300720c */ /* 0x000fe20001f04270 */
[-C--:B------:R-:W-:Y:S01]  /*4c90*/  FMUL R26, R26, R19.reuse ;  /* 0x000000131a1a7220 */ /* 0x080fe20000400000 */
[----:B------:R-:W-:Y:S01]  /*4ca0*/  F2FP.F16.F32.PACK_AB R24, RZ, R24 ;  /* 0x00000018ff18723e */ /* 0x000fe200000000ff */
[-C--:B------:R-:W-:Y:S01]  /*4cb0*/  FMUL R27, R27, R19.reuse ;  /* 0x000000131b1b7220 */ /* 0x080fe20000400000 */
[----:B------:R-:W-:Y:S01]  /*4cc0*/  LEA.HI.X R7, R102, UR5, R113, 0x1, P4 ;  /* 0x0000000566077c11 */ /* 0x000fe2000a0f0c71 */
[----:B------:R-:W-:Y:S01]  /*4cd0*/  FMUL R28, R28, R19 ;  /* 0x000000131c1c7220 */ /* 0x000fe20000400000 */
[----:B------:R-:W-:Y:S01]  /*4ce0*/  F2FP.F16.F32.PACK_AB R25, RZ, R25 ;  /* 0x00000019ff19723e */ /* 0x000fe200000000ff */
[-C--:B------:R-:W-:Y:S01]  /*4cf0*/  FMUL R29, R29, R19.reuse ;  /* 0x000000131d1d7220 */ /* 0x080fe20000400000 */
[----:B------:R-:W-:Y:S01]  /*4d00*/  ISETP.GT.AND P2, PT, R3, 0x8, P2 ;  /* 0x000000080300780c */ /* 0x000fe20001744270 */
[----:B------:R-:W-:Y:S01]  /*4d10*/  @P1 STG.E.U16 desc[UR38][R6.64], R24 ;  /* 0x0000001806001986 */ /* 0x000fe2000c101526 */
[----:B------:R-:W-:Y:S01]  /*4d20*/  ISETP.GT.AND P1, PT, R4, 0x8, PT ;  /* 0x000000080400780c */ /* 0x000fe20003f24270 */
[-C--:B------:R-:W-:Y:S01]  /*4d30*/  FMUL R30, R30, R19.reuse ;  /* 0x000000131e1e7220 */ /* 0x080fe20000400000 */
[C---:B------:R-:W-:Y:S01]  /*4d40*/  SHF.L.U64.HI R5, R92.reuse, 0x1, R91 ;  /* 0x000000015c057819 */ /* 0x040fe2000001025b */
[----:B------:R-:W-:Y:S01]  /*4d50*/  @P0 STG.E.U16 desc[UR38][R6.64+0x2], R25 ;  /* 0x0000021906000986 */ /* 0x000fe2000c101526 */
[----:B------:R-:W-:Y:S01]  /*4d60*/  LEA R8, P5, R92, R6, 0x1 ;  /* 0x000000065c087211 */ /* 0x000fe200078a08ff */
[-C--:B------:R-:W-:Y:S01]  /*4d70*/  FMUL R31, R31, R19.reuse ;  /* 0x000000131f1f7220 */ /* 0x080fe20000400000 */
[----:B------:R-:W-:Y:S01]  /*4d80*/  ISETP.GT.AND P3, PT, R3, 0x8, P3 ;  /* 0x000000080300780c */ /* 0x000fe20001f64270 */
[-C--:B------:R-:W-:Y:S01]  /*4d90*/  FMUL R32, R32, R19.reuse ;  /* 0x0000001320207220 */ /* 0x080fe20000400000 */
[----:B------:R-:W-:Y:S01]  /*4da0*/  ISETP.GT.AND P0, PT, R4, 0x9, PT ;  /* 0x000000090400780c */ /* 0x000fe20003f04270 */
[----:B------:R-:W-:Y:S01]  /*4db0*/  IMAD.X R9, R5, 0x1, R7, P5 ;  /* 0x0000000105097824 */ /* 0x000fe200028e0607 */
[----:B------:R-:W-:Y:S01]  /*4dc0*/  ISETP.GT.AND P4, PT, R3, RZ, P1 ;  /* 0x000000ff0300720c */ /* 0x000fe20000f84270 */
[-C--:B------:R-:W-:Y:S01]  /*4dd0*/  FMUL R33, R33, R19.reuse ;  /* 0x0000001321217220 */ /* 0x080fe20000400000 */
[----:B------:R-:W-:Y:S01]  /*4de0*/  F2FP.F16.F32.PACK_AB R26, RZ, R26 ;  /* 0x0000001aff1a723e */ /* 0x000fe200000000ff */
[-C--:B------:R-:W-:Y:S01]  /*4df0*/  FMUL R34, R34, R19.reuse ;  /* 0x0000001322227220 */ /* 0x080fe20000400000 */
[----:B------:R-:W-:Y:S01]  /*4e00*/  ISETP.GT.AND P5, PT, R3, RZ, P0 ;  /* 0x000000ff0300720c */ /* 0x000fe200007a4270 */
[----:B------:R-:W-:Y:S01]  /*4e10*/  FMUL R35, R35, R19 ;  /* 0x0000001323237220 */ /* 0x000fe20000400000 */
[----:B------:R-:W-:Y:S01]  /*4e20*/  F2FP.F16.F32.PACK_AB R27, RZ, R27 ;  /* 0x0000001bff1b723e */ /* 0x000fe200000000ff */
[----:B------:R-:W-:Y:S01]  /*4e30*/  @P2 STG.E.U16 desc[UR38][R8.64], R26 ;  /* 0x0000001a08002986 */ /* 0x000fe2000c101526 */
[----:B------:R-:W-:Y:S01]  /*4e40*/  F2FP.F16.F32.PACK_AB R28, RZ, R28 ;  /* 0x0000001cff1c723e */ /* 0x000fe200000000ff */
[-C--:B------:R-:W-:Y:S01]  /*4e50*/  FMUL R36, R36, R19.reuse ;  /* 0x0000001324247220 */ /* 0x080fe20000400000 */
[----:B------:R-:W-:Y:S01]  /*4e60*/  ISETP.GT.AND P2, PT, R3, 0x8, P1 ;  /* 0x000000080300780c */ /* 0x000fe20000f44270 */
[----:B------:R-:W-:Y:S01]  /*4e70*/  @P3 STG.E.U16 desc[UR38][R8.64+0x2], R27 ;  /* 0x0000021b08003986 */ /* 0x000fe2000c101526 */
[----:B------:R-:W-:Y:S01]  /*4e80*/  ISETP.GT.AND P1, PT, R4, 0x10, PT ;  /* 0x000000100400780c */ /* 0x000fe20003f24270 */
[----:B------:R-:W-:Y:S01]  /*4e90*/  FMUL R37, R37, R19 ;  /* 0x0000001325257220 */ /* 0x000fe20000400000 */
[----:B------:R-:W-:Y:S01]  /*4ea0*/  F2FP.F16.F32.PACK_AB R29, RZ, R29 ;  /* 0x0000001dff1d723e */ /* 0x000fe200000000ff */
[----:B------:R-:W-:Y:S01]  /*4eb0*/  @P4 STG.E.U16 desc[UR38][R6.64+0x10], R28 ;  /* 0x0000101c06004986 */ /* 0x000fe2000c101526 */
[C---:B------:R-:W-:Y:S01]  /*4ec0*/  ISETP.GT.AND P3, PT, R3.reuse, 0x8, P0 ;  /* 0x000000080300780c */ /* 0x040fe20000764270 */
[-C--:B------:R-:W-:Y:S01]  /*4ed0*/  FMUL R38, R38, R19.reuse ;  /* 0x0000001326267220 */ /* 0x080fe20000400000 */
[----:B------:R-:W-:Y:S01]  /*4ee0*/  ISETP.GT.AND P0, PT, R4, 0x11, PT ;  /* 0x000000110400780c */ /* 0x000fe20003f04270 */
[----:B------:R-:W-:Y:S01]  /*4ef0*/  @P5 STG.E.U16 desc[UR38][R6.64+0x12], R29 ;  /* 0x0000121d06005986 */ /* 0x000fe2000c101526 */
        /* <DEDUP_REMOVED lines=161> */
[----:B------:R-:W-:Y:S01]  /*5910*/  FMUL R87, R87, R19 ;  /* 0x0000001357577220 */ /* 0x000fe20000400000 */
[----:B------:R-:W-:-:S02]  /*5920*/  F2FP.F16.F32.PACK_AB R62, RZ, R62 ;  /* 0x0000003eff3e723e */ /* 0x000fc400000000ff */
[C---:B------:R-:W-:Y:S02]  /*5930*/  ISETP.GT.AND P5, PT, R3.reuse, RZ, P0 ;  /* 0x000000ff0300720c */ /* 0x040fe400007a4270 */
[----:B------:R-:W-:Y:S01]  /*5940*/  F2FP.F16.F32.PACK_AB R63, RZ, R63 ;  /* 0x0000003fff3f723e */ /* 0x000fe200000000ff */
[----:B------:R-:W-:Y:S01]  /*5950*/  @P2 STG.E.U16 desc[UR38][R8.64+0x90], R62 ;  /* 0x0000903e08002986 */ /* 0x000fe2000c101526 */
[----:B------:R-:W-:Y:S02]  /*5960*/  F2FP.F16.F32.PACK_AB R64, RZ, R64 ;  /* 0x00000040ff40723e */ /* 0x000fe400000000ff */
[C---:B------:R-:W-:Y:S01]  /*5970*/  ISETP.GT.AND P2, PT, R3.reuse, 0x8, P1 ;  /* 0x000000080300780c */ /* 0x040fe20000f44270 */
[----:B------:R-:W-:Y:S01]  /*5980*/  @P3 STG.E.U16 desc[UR38][R8.64+0x92], R63 ;  /* 0x0000923f08003986 */ /* 0x000fe2000c101526 */
[----:B------:R-:W-:Y:S02]  /*5990*/  ISETP.GT.AND P1, PT, R4, 0x58, PT ;  /* 0x000000580400780c */ /* 0x000fe40003f24270 */
[----:B------:R-:W-:Y:S01]  /*59a0*/  F2FP.F16.F32.PACK_AB R65, RZ, R65 ;  /* 0x00000041ff41723e */ /* 0x000fe200000000ff */
[----:B------:R-:W-:Y:S01]  /*59b0*/  @P4 STG.E.U16 desc[UR38][R6.64+0xa0], R64 ;  /* 0x0000a04006004986 */ /* 0x000fe2000c101526 */
[----:B------:R-:W-:-:S02]  /*59c0*/  ISETP.GT.AND P3, PT, R3, 0x8, P0 ;  /* 0x000000080300780c */ /* 0x000fc40000764270 */
[----:B------:R-:W-:Y:S01]  /*59d0*/  ISETP.GT.AND P0, PT, R4, 0x59, PT ;  /* 0x000000590400780c */ /* 0x000fe20003f04270 */
[----:B------:R-:W-:Y:S01]  /*59e0*/  @P5 STG.E.U16 desc[UR38][R6.64+0xa2], R65 ;  /* 0x0000a24106005986 */ /* 0x000fe2000c101526 */
[C---:B------:R-:W-:Y:S02]  /*59f0*/  ISETP.GT.AND P4, PT, R3.reuse, RZ, P1 ;  /* 0x000000ff0300720c */ /* 0x040fe40000f84270 */
[----:B------:R-:W-:Y:S02]  /*5a00*/  F2FP.F16.F32.PACK_AB R66, RZ, R66 ;  /* 0x00000042ff42723e */ /* 0x000fe400000000ff */
[----:B------:R-:W-:Y:S02]  /*5a10*/  ISETP.GT.AND P5, PT, R3, RZ, P0 ;  /* 0x000000ff0300720c */ /* 0x000fe400007a4270 */
[----:B------:R-:W-:Y:S01]  /*5a20*/  F2FP.F16.F32.PACK_AB R67, RZ, R67 ;  /* 0x00000043ff43723e */ /* 0x000fe200000000ff */
[----:B------:R-:W-:Y:S01]  /*5a30*/  @P2 STG.E.U16 desc[UR38][R8.64+0xa0], R66 ;  /* 0x0000a04208002986 */ /* 0x000fe2000c101526 */
[----:B------:R-:W-:-:S02]  /*5a40*/  F2FP.F16.F32.PACK_AB R68, RZ, R68 ;  /* 0x00000044ff44723e */ /* 0x000fc400000000ff */
[C---:B------:R-:W-:Y:S01]  /*5a50*/  ISETP.GT.AND P2, PT, R3.reuse, 0x8, P1 ;  /* 0x000000080300780c */ /* 0x040fe20000f44270 */
[----:B------:R-:W-:Y:S01]  /*5a60*/  @P3 STG.E.U16 desc[UR38][R8.64+0xa2], R67 ;  /* 0x0000a24308003986 */ /* 0x000fe2000c101526 */
[C---:B------:R-:W-:Y:S02]  /*5a70*/  ISETP.GT.AND P1, PT, R4.reuse, 0x60, PT ;  /* 0x000000600400780c */ /* 0x040fe40003f24270 */
[----:B------:R-:W-:Y:S01]  /*5a80*/  F2FP.F16.F32.PACK_AB R69, RZ, R69 ;  /* 0x00000045ff45723e */ /* 0x000fe200000000ff */
[----:B------:R-:W-:Y:S01]  /*5a90*/  @P4 STG.E.U16 desc[UR38][R6.64+0xb0], R68 ;  /* 0x0000b04406004986 */ /* 0x000fe2000c101526 */
[C---:B------:R-:W-:Y:S02]  /*5aa0*/  ISETP.GT.AND P3, PT, R3.reuse, 0x8, P0 ;  /* 0x000000080300780c */ /* 0x040fe40000764270 */
[----:B------:R-:W-:Y:S01]  /*5ab0*/  ISETP.GT.AND P0, PT, R4, 0x61, PT ;  /* 0x000000610400780c */ /* 0x000fe20003f04270 */
[----:B------:R-:W-:Y:S01]  /*5ac0*/  @P5 STG.E.U16 desc[UR38][R6.64+0xb2], R69 ;  /* 0x0000b24506005986 */ /* 0x000fe2000c101526 */
[----:B------:R-:W-:-:S02]  /*5ad0*/  ISETP.GT.AND P4, PT, R3, RZ, P1 ;  /* 0x000000ff0300720c */ /* 0x000fc40000f84270 */
[C---:B------:R-:W-:Y:S02]  /*5ae0*/  ISETP.GT.AND P5, PT, R3.reuse, RZ, P0 ;  /* 0x000000ff0300720c */ /* 0x040fe400007a4270 */
[----:B------:R-:W-:Y:S02]  /*5af0*/  F2FP.F16.F32.PACK_AB R70, RZ, R70 ;  /* 0x00000046ff46723e */ /* 0x000fe400000000ff */
[----:B------:R-:W-:Y:S02]  /*5b00*/  F2FP.F16.F32.PACK_AB R71, RZ, R71 ;  /* 0x00000047ff47723e */ /* 0x000fe400000000ff */
[----:B------:R-:W-:Y:S01]  /*5b10*/  F2FP.F16.F32.PACK_AB R72, RZ, R72 ;  /* 0x00000048ff48723e */ /* 0x000fe200000000ff */
[----:B------:R-:W-:Y:S01]  /*5b20*/  @P2 STG.E.U16 desc[UR38][R8.64+0xb0], R70 ;  /* 0x0000b04608002986 */ /* 0x000fe2000c101526 */
[----:B------:R-:W-:Y:S02]  /*5b30*/  F2FP.F16.F32.PACK_AB R73, RZ, R73 ;  /* 0x00000049ff49723e */ /* 0x000fe400000000ff */
[C---:B------:R-:W-:Y:S01]  /*5b40*/  ISETP.GT.AND P1, PT, R3.reuse, 0x8, P1 ;  /* 0x000000080300780c */ /* 0x040fe20000f24270 */
[----:B------:R-:W-:Y:S01]  /*5b50*/  @P3 STG.E.U16 desc[UR38][R8.64+0xb2], R71 ;  /* 0x0000b24708003986 */ /* 0x000fe2000c101526 */
[----:B------:R-:W-:-:S02]  /*5b60*/  ISETP.GT.AND P2, PT, R3, 0x8, P0 ;  /* 0x000000080300780c */ /* 0x000fc40000744270 */
[C---:B------:R-:W-:Y:S01]  /*5b70*/  ISETP.GT.AND P0, PT, R4.reuse, 0x69, PT ;  /* 0x000000690400780c */ /* 0x040fe20003f04270 */
[----:B------:R-:W-:Y:S01]  /*5b80*/  @P4 STG.E.U16 desc[UR38][R6.64+0xc0], R72 ;  /* 0x0000c04806004986 */ /* 0x000fe2000c101526 */
[----:B------:R-:W-:Y:S02]  /*5b90*/  ISETP.GT.AND P4, PT, R4, 0x68, PT ;  /* 0x000000680400780c */ /* 0x000fe40003f84270 */
[----:B------:R-:W-:Y:S01]  /*5ba0*/  F2FP.F16.F32.PACK_AB R74, RZ, R74 ;  /* 0x0000004aff4a723e */ /* 0x000fe200000000ff */
[----:B------:R-:W-:Y:S01]  /*5bb0*/  @P5 STG.E.U16 desc[UR38][R6.64+0xc2], R73 ;  /* 0x0000c24906005986 */ /* 0x000fe2000c101526 */
[C---:B------:R-:W-:Y:S02]  /*5bc0*/  ISETP.GT.AND P5, PT, R3.reuse, RZ, P4 ;  /* 0x000000ff0300720c */ /* 0x040fe400027a4270 */
[----:B------:R-:W-:Y:S01]  /*5bd0*/  ISETP.GT.AND P3, PT, R3, RZ, P0 ;  /* 0x000000ff0300720c */ /* 0x000fe20000764270 */
[----:B------:R-:W-:Y:S01]  /*5be0*/  @P1 STG.E.U16 desc[UR38][R8.64+0xc0], R74 ;  /* 0x0000c04a08001986 */ /* 0x000fe2000c101526 */
[----:B------:R-:W-:-:S02]  /*5bf0*/  F2FP.F16.F32.PACK_AB R75, RZ, R75 ;  /* 0x0000004bff4b723e */ /* 0x000fc400000000ff */
[----:B------:R-:W-:Y:S02]  /*5c00*/  F2FP.F16.F32.PACK_AB R76, RZ, R76 ;  /* 0x0000004cff4c723e */ /* 0x000fe400000000ff */
[C---:B------:R-:W-:Y:S01]  /*5c10*/  ISETP.GT.AND P4, PT, R3.reuse, 0x8, P4 ;  /* 0x000000080300780c */ /* 0x040fe20002784270 */
[----:B------:R-:W-:Y:S01]  /*5c20*/  @P2 STG.E.U16 desc[UR38][R8.64+0xc2], R75 ;  /* 0x0000c24b08002986 */ /* 0x000fe2000c101526 */
[----:B------:R-:W-:Y:S02]  /*5c30*/  F2FP.F16.F32.PACK_AB R77, RZ, R77 ;  /* 0x0000004dff4d723e */ /* 0x000fe400000000ff */
[C---:B------:R-:W-:Y:S01]  /*5c40*/  ISETP.GT.AND P2, PT, R4.reuse, 0x71, PT ;  /* 0x000000710400780c */ /* 0x040fe20003f44270 */
[----:B------:R-:W-:Y:S01]  /*5c50*/  @P5 STG.E.U16 desc[UR38][R6.64+0xd0], R76 ;  /* 0x0000d04c06005986 */ /* 0x000fe2000c101526 */
[----:B------:R-:W-:Y:S02]  /*5c60*/  ISETP.GT.AND P5, PT, R3, 0x8, P0 ;  /* 0x000000080300780c */ /* 0x000fe400007a4270 */
[C---:B------:R-:W-:Y:S01]  /*5c70*/  ISETP.GT.AND P1, PT, R4.reuse, 0x78, PT ;  /* 0x000000780400780c */ /* 0x040fe20003f24270 */
[----:B------:R-:W-:Y:S01]  /*5c80*/  @P3 STG.E.U16 desc[UR38][R6.64+0xd2], R77 ;  /* 0x0000d24d06003986 */ /* 0x000fe2000c101526 */
[----:B------:R-:W-:-:S02]  /*5c90*/  ISETP.GT.AND P3, PT, R4, 0x70, PT ;  /* 0x000000700400780c */ /* 0x000fc40003f64270 */
[----:B------:R-:W-:Y:S01]  /*5ca0*/  ISETP.GT.AND P0, PT, R4, 0x79, PT ;  /* 0x000000790400780c */ /* 0x000fe20003f04270 */
[----:B------:R-:W-:Y:S01]  /*5cb0*/  @P4 IMAD.MOV.U32 R4, RZ, RZ, R8 ;  /* 0x000000ffff044224 */ /* 0x000fe200078e0008 */
[----:B------:R-:W-:Y:S01]  /*5cc0*/  F2FP.F16.F32.PACK_AB R78, RZ, R78 ;  /* 0x0000004eff4e723e */ /* 0x000fe200000000ff */
[----:B------:R-:W-:Y:S01]  /*5cd0*/  @P4 IMAD.MOV.U32 R5, RZ, RZ, R9 ;  /* 0x000000ffff054224 */ /* 0x000fe200078e0009 */
[----:B------:R-:W-:Y:S02]  /*5ce0*/  F2FP.F16.F32.PACK_AB R79, RZ, R79 ;  /* 0x0000004fff4f723e */ /* 0x000fe400000000ff */
[----:B------:R-:W-:Y:S02]  /*5cf0*/  F2FP.F16.F32.PACK_AB R80, RZ, R80 ;  /* 0x00000050ff50723e */ /* 0x000fe400000000ff */
[----:B------:R0:W-:Y:S01]  /*5d00*/  @P4 STG.E.U16 desc[UR38][R4.64+0xd0], R78 ;  /* 0x0000d04e04004986 */ /* 0x0001e2000c101526 */
[----:B------:R-:W-:Y:S02]  /*5d10*/  ISETP.GT.AND P4, PT, R3, RZ, P2 ;  /* 0x000000ff0300720c */ /* 0x000fe40001784270 */
[----:B------:R-:W-:-:S02]  /*5d20*/  F2FP.F16.F32.PACK_AB R81, RZ, R81 ;  /* 0x00000051ff51723e */ /* 0x000fc400000000ff */
[----:B------:R-:W-:Y:S02]  /*5d30*/  ISETP.GT.AND P2, PT, R3, 0x8, P2 ;  /* 0x000000080300780c */ /* 0x000fe40001744270 */
[----:B------:R-:W-:Y:S02]  /*5d40*/  F2FP.F16.F32.PACK_AB R82, RZ, R82 ;  /* 0x00000052ff52723e */ /* 0x000fe400000000ff */
[----:B------:R-:W-:Y:S02]  /*5d50*/  F2FP.F16.F32.PACK_AB R83, RZ, R83 ;  /* 0x00000053ff53723e */ /* 0x000fe400000000ff */
[----:B------:R-:W-:Y:S01]  /*5d60*/  F2FP.F16.F32.PACK_AB R84, RZ, R84 ;  /* 0x00000054ff54723e */ /* 0x000fe200000000ff */
[----:B0-----:R-:W-:Y:S01]  /*5d70*/  @P5 IMAD.MOV.U32 R4, RZ, RZ, R8 ;  /* 0x000000ffff045224 */ /* 0x001fe200078e0008 */
[----:B------:R-:W-:Y:S01]  /*5d80*/  F2FP.F16.F32.PACK_AB R85, RZ, R85 ;  /* 0x00000055ff55723e */ /* 0x000fe200000000ff */
[----:B------:R-:W-:Y:S01]  /*5d90*/  @P5 IMAD.MOV.U32 R5, RZ, RZ, R9 ;  /* 0x000000ffff055224 */ /* 0x000fe200078e0009 */
[----:B------:R-:W-:-:S02]  /*5da0*/  F2FP.F16.F32.PACK_AB R86, RZ, R86 ;  /* 0x00000056ff56723e */ /* 0x000fc400000000ff */
[----:B------:R-:W-:Y:S02]  /*5db0*/  F2FP.F16.F32.PACK_AB R87, RZ, R87 ;  /* 0x00000057ff57723e */ /* 0x000fe400000000ff */
[----:B------:R0:W-:Y:S01]  /*5dc0*/  @P5 STG.E.U16 desc[UR38][R4.64+0xd2], R79 ;  /* 0x0000d24f04005986 */ /* 0x0001e2000c101526 */
[C---:B------:R-:W-:Y:S02]  /*5dd0*/  ISETP.GT.AND P5, PT, R3.reuse, RZ, P3 ;  /* 0x000000ff0300720c */ /* 0x040fe40001fa4270 */
[----:B------:R-:W-:-:S11]  /*5de0*/  ISETP.GT.AND P3, PT, R3, 0x8, P3 ;  /* 0x000000080300780c */ /* 0x000fd60001f64270 */
[----:B0-----:R-:W-:Y:S02]  /*5df0*/  @P5 IMAD.MOV.U32 R4, RZ, RZ, R6 ;  /* 0x000000ffff045224 */ /* 0x001fe400078e0006 */
[----:B------:R-:W-:-:S05]  /*5e00*/  @P5 IMAD.MOV.U32 R5, RZ, RZ, R7 ;  /* 0x000000ffff055224 */ /* 0x000fca00078e0007 */
[----:B------:R0:W-:Y:S01]  /*5e10*/  @P5 STG.E.U16 desc[UR38][R4.64+0xe0], R80 ;  /* 0x0000e05004005986 */ /* 0x0001e2000c101526 */
[C---:B------:R-:W-:Y:S02]  /*5e20*/  ISETP.GT.AND P5, PT, R3.reuse, RZ, P0 ;  /* 0x000000ff0300720c */ /* 0x040fe400007a4270 */
[----:B------:R-:W-:Y:S01]  /*5e30*/  ISETP.GT.AND P0, PT, R3, 0x8, P0 ;  /* 0x000000080300780c */ /* 0x000fe20000704270 */
[----:B0-----:R-:W-:Y:S02]  /*5e40*/  @P4 IMAD.MOV.U32 R4, RZ, RZ, R6 ;  /* 0x000000ffff044224 */ /* 0x001fe400078e0006 */
[----:B------:R-:W-:-:S05]  /*5e50*/  @P4 IMAD.MOV.U32 R5, RZ, RZ, R7 ;  /* 0x000000ffff054224 */ /* 0x000fca00078e0007 */
[----:B------:R0:W-:Y:S01]  /*5e60*/  @P4 STG.E.U16 desc[UR38][R4.64+0xe2], R81 ;  /* 0x0000e25104004986 */ /* 0x0001e2000c101526 */
[C---:B------:R-:W-:Y:S02]  /*5e70*/  ISETP.GT.AND P4, PT, R3.reuse, RZ, P1 ;  /* 0x000000ff0300720c */ /* 0x040fe40000f84270 */
[----:B------:R-:W-:Y:S01]  /*5e80*/  ISETP.GT.AND P1, PT, R3, 0x8, P1 ;  /* 0x000000080300780c */ /* 0x000fe20000f24270 */
[----:B0-----:R-:W-:Y:S02]  /*5e90*/  @P3 IMAD.MOV.U32 R4, RZ, RZ, R8 ;  /* 0x000000ffff043224 */ /* 0x001fe400078e0008 */
[----:B------:R-:W-:-:S05]  /*5ea0*/  @P3 IMAD.MOV.U32 R5, RZ, RZ, R9 ;  /* 0x000000ffff053224 */ /* 0x000fca00078e0009 */
[----:B------:R0:W-:Y:S02]  /*5eb0*/  @P3 STG.E.U16 desc[UR38][R4.64+0xe0], R82 ;  /* 0x0000e05204003986 */ /* 0x0001e4000c101526 */
[----:B0-----:R-:W-:Y:S02]  /*5ec0*/  @P2 IMAD.MOV.U32 R4, RZ, RZ, R8 ;  /* 0x000000ffff042224 */ /* 0x001fe400078e0008 */
[----:B------:R-:W-:-:S05]  /*5ed0*/  @P2 IMAD.MOV.U32 R5, RZ, RZ, R9 ;  /* 0x000000ffff052224 */ /* 0x000fca00078e0009 */
[----:B------:R0:W-:Y:S02]  /*5ee0*/  @P2 STG.E.U16 desc[UR38][R4.64+0xe2], R83 ;  /* 0x0000e25304002986 */ /* 0x0001e4000c101526 */
[----:B0-----:R-:W-:Y:S02]  /*5ef0*/  @P4 IMAD.MOV.U32 R4, RZ, RZ, R6 ;  /* 0x000000ffff044224 */ /* 0x001fe400078e0006 */
[----:B------:R-:W-:-:S05]  /*5f00*/  @P4 IMAD.MOV.U32 R5, RZ, RZ, R7 ;  /* 0x000000ffff054224 */ /* 0x000fca00078e0007 */
[----:B------:R0:W-:Y:S04]  /*5f10*/  @P4 STG.E.U16 desc[UR38][R4.64+0xf0], R84 ;  /* 0x0000f05404004986 */ /* 0x0001e8000c101526 */
[----:B------:R1:W-:Y:S01]  /*5f20*/  @P5 STG.E.U16 desc[UR38][R6.64+0xf2], R85 ;  /* 0x0000f25506005986 */ /* 0x0003e2000c101526 */
[----:B0-----:R-:W-:Y:S02]  /*5f30*/  @P1 IMAD.MOV.U32 R4, RZ, RZ, R8 ;  /* 0x000000ffff041224 */ /* 0x001fe400078e0008 */
[----:B------:R-:W-:-:S05]  /*5f40*/  @P1 IMAD.MOV.U32 R5, RZ, RZ, R9 ;  /* 0x000000ffff051224 */ /* 0x000fca00078e0009 */
[----:B------:R1:W-:Y:S04]  /*5f50*/  @P1 STG.E.U16 desc[UR38][R4.64+0xf0], R86 ;  /* 0x0000f05604001986 */ /* 0x0003e8000c101526 */
[----:B------:R1:W-:Y:S02]  /*5f60*/  @P0 STG.E.U16 desc[UR38][R8.64+0xf2], R87 ;  /* 0x0000f25708000986 */ /* 0x0003e4000c101526 */
.L_x_154:
[----:B------:R-:W-:Y:S05]  /*5f70*/  BSYNC B0 ;  /* 0x0000000000007941 */ /* 0x000fea0003800000 */
.L_x_28:
[----:B------:R-:W-:Y:S01]  /*5f80*/  IADD3 R16, P0, R16, UR36, RZ ;  /* 0x0000002410107c10 */ /* 0x000fe2000ff1e0ff */
[----:B------:R-:W-:Y:S01]  /*5f90*/  ULDC.64 UR4, c[0x0][0x650] ;  /* 0x0001940000047ab9 */ /* 0x000fe20000000a00 */
[----:B------:R-:W-:Y:S01]  /*5fa0*/  PRMT R3, RZ, 0x7610, R3 ;  /* 0x00007610ff037816 */ /* 0x000fe20000000003 */
[----:B------:R-:W-:Y:S01]  /*5fb0*/  IMAD.MOV.U32 R100, RZ, RZ, -0x1 ;  /* 0xffffffffff647424 */ /* 0x000fe200078e00ff */
[----:B------:R-:W-:Y:S01]  /*5fc0*/  IADD3.X R17, R17, UR42, RZ, P0, !PT ;  /* 0x0000002a11117c10 */ /* 0x000fe200087fe4ff */
[----:B------:R-:W-:Y:S01]  /*5fd0*/  IMAD.MOV.U32 R99, RZ, RZ, -0x1 ;  /* 0xffffffffff637424 */ /* 0x000fe200078e00ff */
[----:B------:R-:W-:-:S04]  /*5fe0*/  ISETP.GE.U32.AND P0, PT, R16, UR4, PT ;  /* 0x0000000410007c0c */ /* 0x000fc8000bf06070 */
[----:B------:R-:W-:-:S13]  /*5ff0*/  ISETP.GE.U32.AND.EX P0, PT, R17, UR5, PT, P0 ;  /* 0x0000000511007c0c */ /* 0x000fda000bf06100 */
[----:B------:R-:W-:Y:S05]  /*6000*/  @P0 BRA `(.L_x_155) ;  /* 0x00000004004c0947 */ /* 0x000fea0003800000 */
[----:B------:R-:W0:Y:S01]  /*6010*/  LDC.64 R10, c[0x0][0x628] ;  /* 0x00018a00ff0a7b82 */ /* 0x000e220000000a00 */
[----:B---3--:R-:W3:Y:S01]  /*6020*/  S2R R12, SR_CTAID.X ;  /* 0x00000000000c7919 */ /* 0x008ee20000002500 */
[----:B-12-4-:R-:W-:Y:S02]  /*6030*/  IMAD.MOV.U32 R8, RZ, RZ, R16 ;  /* 0x000000ffff087224 */ /* 0x016fe400078e0010 */
[----:B------:R-:W-:Y:S01]  /*6040*/  IMAD.MOV.U32 R9, RZ, RZ, R17 ;  /* 0x000000ffff097224 */ /* 0x000fe200078e0011 */
[----:B------:R-:W1:Y:S03]  /*6050*/  S2R R20, SR_CTAID.Y ;  /* 0x0000000000147919 */ /* 0x000e660000002600 */
[----:B------:R-:W2:Y:S08]  /*6060*/  LDC R0, c[0x0][0x630] ;  /* 0x00018c00ff007b82 */ /* 0x000eb00000000800 */
[----:B------:R-:W4:Y:S01]  /*6070*/  LDC.64 R14, c[0x0][0x620] ;  /* 0x00018800ff0e7b82 */ /* 0x000f220000000a00 */
[----:B0-----:R-:W-:-:S04]  /*6080*/  ISETP.NE.U32.AND P0, PT, R10, RZ, PT ;  /* 0x000000ff0a00720c */ /* 0x001fc80003f05070 */
[----:B------:R-:W-:-:S13]  /*6090*/  ISETP.NE.AND.EX P0, PT, R11, RZ, PT, P0 ;  /* 0x000000ff0b00720c */ /* 0x000fda0003f05300 */
[----:B-1234-:R-:W-:Y:S05]  /*60a0*/  @!P0 BRA `(.L_x_156) ;  /* 0x0000000000288947 */ /* 0x01efea0003800000 */
        /* <DEDUP_REMOVED lines=10> */
.L_x_156:
[-CC-:B------:R-:W-:Y:S01]  /*6150*/  SHF.R.U64 R99, R8, R0.reuse, R9.reuse ;  /* 0x0000000008637219 */ /* 0x180fe20000001209 */
[----:B------:R-:W0:Y:S01]  /*6160*/  LDC.64 R26, c[0x0][0x640] ;  /* 0x00019000ff1a7b82 */ /* 0x000e220000000a00 */
[----:B------:R-:W-:Y:S01]  /*6170*/  SHF.R.U32.HI R0, RZ, R0, R9 ;  /* 0x00000000ff007219 */ /* 0x000fe20000011609 */
[----:B------:R-:W-:Y:S01]  /*6180*/  ULDC UR4, c[0x0][0x150] ;  /* 0x0000540000047ab9 */ /* 0x000fe20000000800 */
[----:B------:R-:W-:Y:S02]  /*6190*/  IADD3 R3, P0, RZ, -R99, RZ ;  /* 0x80000063ff037210 */ /* 0x000fe40007f1e0ff */
[----:B------:R-:W-:-:S03]  /*61a0*/  I2FP.F32.U32 R7, R12 ;  /* 0x0000000c00077245 */ /* 0x000fc60000201000 */
[----:B------:R-:W1:Y:S01]  /*61b0*/  LDC R6, c[0x0][0x618] ;  /* 0x00018600ff067b82 */ /* 0x000e620000000800 */
[----:B------:R-:W-:Y:S02]  /*61c0*/  IMAD.X R5, RZ, RZ, ~R0, P0 ;  /* 0x000000ffff057224 */ /* 0x000fe400000e0e00 */
[----:B------:R-:W-:Y:S01]  /*61d0*/  FMUL R7, R7, UR4 ;  /* 0x0000000407077c20 */ /* 0x000fe20008400000 */
[----:B------:R-:W-:Y:S01]  /*61e0*/  ULDC UR4, c[0x0][0x154] ;  /* 0x0000550000047ab9 */ /* 0x000fe20000000800 */
[-C--:B------:R-:W-:Y:S02]  /*61f0*/  IMAD R0, R5, R14.reuse, RZ ;  /* 0x0000000e05007224 */ /* 0x080fe400078e02ff */
[C---:B------:R-:W-:Y:S01]  /*6200*/  IMAD.WIDE.U32 R4, R3.reuse, R14, R16 ;  /* 0x0000000e03047225 */ /* 0x040fe200078e0010 */
[----:B------:R-:W2:Y:S01]  /*6210*/  LDC R8, c[0x0][0x608] ;  /* 0x00018200ff087b82 */ /* 0x000ea20000000800 */
[----:B------:R-:W3:Y:S02]  /*6220*/  F2I.U32.TRUNC.NTZ R7, R7 ;  /* 0x0000000700077305 */ /* 0x000ee4000020f000 */
[----:B------:R-:W-:Y:S01]  /*6230*/  IMAD R3, R3, R15, R0 ;  /* 0x0000000f03037224 */ /* 0x000fe200078e0200 */
[----:B------:R-:W-:-:S03]  /*6240*/  I2FP.F32.U32 R0, R20 ;  /* 0x0000001400007245 */ /* 0x000fc60000201000 */
[----:B------:R-:W-:Y:S01]  /*6250*/  IMAD.IADD R3, R5, 0x1, R3 ;  /* 0x0000000105037824 */ /* 0x000fe200078e0203 */
[----:B------:R-:W4:Y:S01]  /*6260*/  LDC R11, c[0x0][0x658] ;  /* 0x00019600ff0b7b82 */ /* 0x000f220000000800 */
[----:B0-----:R-:W-:-:S04]  /*6270*/  ISETP.NE.U32.AND P0, PT, R26, RZ, PT ;  /* 0x000000ff1a00720c */ /* 0x001fc80003f05070 */
[----:B------:R-:W-:-:S03]  /*6280*/  ISETP.NE.AND.EX P0, PT, R27, RZ, PT, P0 ;  /* 0x000000ff1b00720c */ /* 0x000fc60003f05300 */
[----:B------:R-:W0:Y:S01]  /*6290*/  LDC R9, c[0x0][0x144] ;  /* 0x00005100ff097b82 */ /* 0x000e220000000800 */
[-C--:B-1----:R-:W-:Y:S01]  /*62a0*/  SHF.R.U64 R10, R4, R6.reuse, R3 ;  /* 0x00000006040a7219 */ /* 0x082fe20000001203 */
[----:B---3--:R-:W-:Y:S01]  /*62b0*/  IMAD.MOV R7, RZ, RZ, -R7 ;  /* 0x000000ffff077224 */ /* 0x008fe200078e0a07 */
[----:B------:R-:W-:Y:S01]  /*62c0*/  SHF.R.U32.HI R3, RZ, R6, R3 ;  /* 0x00000006ff037219 */ /* 0x000fe20000011603 */
[----:B------:R-:W-:-:S04]  /*62d0*/  FMUL R6, R0, UR4 ;  /* 0x0000000400067c20 */ /* 0x000fc80008400000 */
[----:B------:R-:W1:Y:S01]  /*62e0*/  LDC R21, c[0x0][0x148] ;  /* 0x00005200ff157b82 */ /* 0x000e620000000800 */
[----:B------:R3:W0:Y:S01]  /*62f0*/  F2I.U32.TRUNC.NTZ R14, R6 ;  /* 0x00000006000e7305 */ /* 0x000622000020f000 */
[-CC-:B--2---:R-:W-:Y:S02]  /*6300*/  SHF.R.U64 R13, R10, R8.reuse, R3.reuse ;  /* 0x000000080a0d7219 */ /* 0x184fe40000001203 */
[----:B------:R-:W-:-:S04]  /*6310*/  SHF.R.U32.HI R0, RZ, R8, R3 ;  /* 0x00000008ff007219 */ /* 0x000fc80000011603 */
[----:B-----5:R-:W2:Y:S01]  /*6320*/  LDC R24, c[0x0][0x648] ;  /* 0x00019200ff187b82 */ /* 0x020ea20000000800 */
[-CC-:B----4-:R-:W-:Y:S02]  /*6330*/  SHF.R.U64 R15, R13, R11.reuse, R0.reuse ;  /* 0x0000000b0d0f7219 */ /* 0x190fe40000001200 */
[----:B------:R-:W-:-:S03]  /*6340*/  SHF.R.U32.HI R5, RZ, R11, R0 ;  /* 0x0000000bff057219 */ /* 0x000fc60000011600 */
[----:B------:R-:W-:Y:S02]  /*6350*/  IMAD.MOV.U32 R4, RZ, RZ, R15 ;  /* 0x000000ffff047224 */ /* 0x000fe400078e000f */
[----:B------:R-:W4:Y:S01]  /*6360*/  LDC R28, c[0x0][0x638] ;  /* 0x00018e00ff1c7b82 */ /* 0x000f220000000800 */
[----:B0-----:R-:W-:-:S07]  /*6370*/  IMAD R25, R9, R7, R12 ;  /* 0x0000000709197224 */ /* 0x001fce00078e020c */
[----:B------:R-:W0:Y:S08]  /*6380*/  LDC R29, c[0x0][0x610] ;  /* 0x00018400ff1d7b82 */ /* 0x000e300000000800 */
[----:B------:R-:W0:Y:S01]  /*6390*/  LDC R30, c[0x0][0x600] ;  /* 0x00018000ff1e7b82 */ /* 0x000e220000000800 */
[----:B-123--:R-:W-:Y:S05]  /*63a0*/  @!P0 BRA `(.L_x_157) ;  /* 0x0000000000288947 */ /* 0x00efea0003800000 */
        /* <DEDUP_REMOVED lines=10> */
.L_x_157:
[----:B------:R-:W-:Y:S01]  /*6450*/  ISETP.NE.AND P0, PT, R2, 0x1, PT ;  /* 0x000000010200780c */ /* 0x000fe20003f05270 */
[----:B------:R-:W-:Y:S01]  /*6460*/  IMAD.MOV R14, RZ, RZ, -R14 ;  /* 0x000000ffff0e7224 */ /* 0x000fe200078e0a0e */
[----:B------:R-:W-:Y:S02]  /*6470*/  SHF.R.U64 R0, R4, R24, R5 ;  /* 0x0000001804007219 */ /* 0x000fe40000001205 */
[----:B------:R-:W-:Y:S02]  /*6480*/  LOP3.LUT R3, R13, R96, RZ, 0xc0, !PT ;  /* 0x000000600d037212 */ /* 0x000fe400078ec0ff */
[----:B------:R-:W-:Y:S01]  /*6490*/  LOP3.LUT R10, R10, R95, RZ, 0xc0, !PT ;  /* 0x0000005f0a0a7212 */ /* 0x000fe200078ec0ff */
[----:B------:R-:W-:Y:S02]  /*64a0*/  IMAD.MOV R4, RZ, RZ, -R0 ;  /* 0x000000ffff047224 */ /* 0x000fe400078e0a00 */
[----:B------:R-:W-:Y:S02]  /*64b0*/  IMAD R0, R90, R0, R3 ;  /* 0x000000005a007224 */ /* 0x000fe400078e0203 */
[----:B----4-:R-:W-:-:S02]  /*64c0*/  IMAD R3, R4, R28, R15 ;  /* 0x0000001c04037224 */ /* 0x010fc400078e020f */
[----:B------:R-:W-:Y:S02]  /*64d0*/  @P0 IMAD R25, R21, R14, R20 ;  /* 0x0000000e15190224 */ /* 0x000fe400078e0214 */
[----:B0-----:R-:W-:Y:S02]  /*64e0*/  IMAD R5, R3, R30, R10 ;  /* 0x0000001e03057224 */ /* 0x001fe400078e020a */
[----:B------:R-:W-:Y:S02]  /*64f0*/  IMAD R0, R0, R29, R25 ;  /* 0x0000001d00007224 */ /* 0x000fe400078e0219 */
[----:B------:R-:W-:-:S03]  /*6500*/  IMAD.MOV.U32 R4, RZ, RZ, 0x1 ;  /* 0x00000001ff047424 */ /* 0x000fc600078e00ff */
[----:B------:R-:W-:Y:S02]  /*6510*/  SEL R100, R5, R0, !P0 ;  /* 0x0000000005647207 */ /* 0x000fe40004000000 */
[----:B------:R-:W-:Y:S02]  /*6520*/  PRMT R3, R4, 0x7610, R3 ;  /* 0x0000761004037816 */ /* 0x000fe40000000003 */
[----:B------:R-:W-:-:S07]  /*6530*/  SEL R0, R0, R5, !P0 ;  /* 0x0000000500007207 */ /* 0x000fce0004000000 */
.L_x_155:
[----:B------:R-:W-:Y:S01]  /*6540*/  UIMAD.WIDE.U32 UR4, UR41, 0x24924925, URZ ;  /* 0x24924925290478a5 */ /* 0x000fe2000f8e003f */
[----:B------:R-:W-:Y:S01]  /*6550*/  LOP3.LUT P0, RZ, R3, 0xff, RZ, 0xc0, !PT ;  /* 0x000000ff03ff7812 */ /* 0x000fe2000780c0ff */
[----:B------:R-:W-:Y:S02]  /*6560*/  IMAD.MOV.U32 R101, RZ, RZ, R0 ;  /* 0x000000ffff657224 */ /* 0x000fe400078e0000 */
[----:B------:R-:W-:-:S04]  /*6570*/  UIADD3 UR4, UR41, -UR5, URZ ;  /* 0x8000000529047290 */ /* 0x000fc8000fffe03f */
[----:B------:R-:W-:-:S04]  /*6580*/  ULEA.HI UR4, UR4, UR5, URZ, 0x1f ;  /* 0x0000000504047291 */ /* 0x000fc8000f8ff83f */
[----:B------:R-:W-:-:S04]  /*6590*/  USHF.R.U32.HI UR4, URZ, 0x2, UR4 ;  /* 0x000000023f047899 */ /* 0x000fc80008011604 */
[----:B------:R-:W-:Y:S01]  /*65a0*/  UIMAD UR41, UR4, -0x7, UR41 ;  /* 0xfffffff9042978a4 */ /* 0x000fe2000f8e0229 */
[----:B------:R-:W-:Y:S11]  /*65b0*/  @P0 BRA `(.L_x_158) ;  /* 0xffffffac00180947 */ /* 0x000ff6000383ffff */
[----:B------:R-:W-:Y:S05]  /*65c0*/  EXIT ;  /* 0x000000000000794d */ /* 0x000fea0003800000 */
.L_x_3:
        /* <DEDUP_REMOVED lines=26> */
.L_x_160:
[--C-:B------:R-:W-:Y:S01]  /*6770*/  SHF.R.U64 R14, R12, R20, R13.reuse ;  /* 0x000000140c0e7219 */ /* 0x100fe2000000120d */
[----:B------:R-:W0:Y:S01]  /*6780*/  LDC R24, c[0x0][0x618] ;  /* 0x00018600ff187b82 */ /* 0x000e220000000800 */
[----:B------:R-:W-:Y:S01]  /*6790*/  I2FP.F32.U32 R8, R6 ;  /* 0x0000000600087245 */ /* 0x000fe20000201000 */
[----:B------:R-:W-:Y:S01]  /*67a0*/  ULDC UR4, c[0x0][0x150] ;  /* 0x0000540000047ab9 */ /* 0x000fe20000000800 */
[----:B------:R-:W-:Y:S02]  /*67b0*/  SHF.R.U32.HI R7, RZ, R20, R13 ;  /* 0x00000014ff077219 */ /* 0x000fe4000001160d */
[----:B------:R-:W-:Y:S01]  /*67c0*/  IADD3 R11, P0, RZ, -R14, RZ ;  /* 0x8000000eff0b7210 */ /* 0x000fe20007f1e0ff */
[----:B------:R-:W-:Y:S01]  /*67d0*/  FMUL R13, R8, UR4 ;  /* 0x00000004080d7c20 */ /* 0x000fe20008400000 */
[----:B------:R-:W-:Y:S01]  /*67e0*/  ULDC UR4, c[0x0][0x154] ;  /* 0x0000550000047ab9 */ /* 0x000fe20000000800 */
[----:B------:R-:W1:Y:S02]  /*67f0*/  LDC.64 R26, c[0x0][0x640] ;  /* 0x00019000ff1a7b82 */ /* 0x000e640000000a00 */
[----:B------:R-:W-:-:S02]  /*6800*/  IMAD.X R7, RZ, RZ, ~R7, P0 ;  /* 0x000000ffff077224 */ /* 0x000fc400000e0e07 */
[----:B------:R-:W2:Y:S01]  /*6810*/  F2I.U32.TRUNC.NTZ R13, R13 ;  /* 0x0000000d000d7305 */ /* 0x000ea2000020f000 */
[----:B------:R-:W-:-:S03]  /*6820*/  IMAD.WIDE.U32 R8, R11, R22, R16 ;  /* 0x000000160b087225 */ /* 0x000fc600078e0010 */
[----:B------:R-:W3:Y:S01]  /*6830*/  LDC R15, c[0x0][0x144] ;  /* 0x00005100ff0f7b82 */ /* 0x000ee20000000800 */
[----:B------:R-:W-:-:S04]  /*6840*/  IMAD R10, R7, R22, RZ ;  /* 0x00000016070a7224 */ /* 0x000fc800078e02ff */
[----:B------:R-:W-:Y:S02]  /*6850*/  IMAD R7, R11, R23, R10 ;  /* 0x000000170b077224 */ /* 0x000fe400078e020a */
[----:B------:R-:W-:Y:S01]  /*6860*/  IMAD.MOV.U32 R10, RZ, RZ, -0x1 ;  /* 0xffffffffff0a7424 */ /* 0x000fe200078e00ff */
[----:B------:R-:W4:Y:S01]  /*6870*/  LDC R20, c[0x0][0x608] ;  /* 0x00018200ff147b82 */ /* 0x000f220000000800 */
[----:B------:R-:W-:Y:S01]  /*6880*/  IMAD.IADD R7, R9, 0x1, R7 ;  /* 0x0000000109077824 */ /* 0x000fe200078e0207 */
[----:B------:R-:W-:-:S04]  /*6890*/  I2FP.F32.U32 R9, R5 ;  /* 0x0000000500097245 */ /* 0x000fc80000201000 */
[-C--:B0-----:R-:W-:Y:S01]  /*68a0*/  SHF.R.U64 R12, R8, R24.reuse, R7 ;  /* 0x00000018080c7219 */ /* 0x081fe20000001207 */
[----:B--2---:R-:W-:Y:S01]  /*68b0*/  IMAD.MOV R8, RZ, RZ, -R13 ;  /* 0x000000ffff087224 */ /* 0x004fe200078e0a0d */
[----:B------:R-:W0:Y:S01]  /*68c0*/  LDC R11, c[0x0][0x658] ;  /* 0x00019600ff0b7b82 */ /* 0x000e220000000800 */
[----:B-1----:R-:W-:Y:S01]  /*68d0*/  ISETP.NE.U32.AND P0, PT, R26, RZ, PT ;  /* 0x000000ff1a00720c */ /* 0x002fe20003f05070 */
[----:B------:R-:W-:Y:S01]  /*68e0*/  FMUL R9, R9, UR4 ;  /* 0x0000000409097c20 */ /* 0x000fe20008400000 */
[----:B------:R-:W-:Y:S02]  /*68f0*/  SHF.R.U32.HI R7, RZ, R24, R7 ;  /* 0x00000018ff077219 */ /* 0x000fe40000011607 */
[----:B------:R-:W-:-:S03]  /*6900*/  ISETP.NE.AND.EX P0, PT, R27, RZ, PT, P0 ;  /* 0x000000ff1b00720c */ /* 0x000fc60003f05300 */
[----:B------:R-:W1:Y:S01]  /*6910*/  LDC R22, c[0x0][0x148] ;  /* 0x00005200ff167b82 */ /* 0x000e620000000800 */
[----:B---3--:R-:W-:Y:S02]  /*6920*/  IMAD R23, R15, R8, R6 ;  /* 0x000000080f177224 */ /* 0x008fe400078e0206 */
[----:B------:R-:W-:-:S05]  /*6930*/  IMAD.MOV.U32 R8, RZ, RZ, 0x1 ;  /* 0x00000001ff087424 */ /* 0x000fca00078e00ff */
[----:B------:R-:W2:Y:S01]  /*6940*/  LDC R21, c[0x0][0x600] ;  /* 0x00018000ff157b82 */ /* 0x000ea20000000800 */
[-CC-:B----4-:R-:W-:Y:S02]  /*6950*/  SHF.R.U64 R15, R12, R20.reuse, R7.reuse ;  /* 0x000000140c0f7219 */ /* 0x190fe40000001207 */
[----:B------:R-:W-:Y:S02]  /*6960*/  SHF.R.U32.HI R6, RZ, R20, R7 ;  /* 0x00000014ff067219 */ /* 0x000fe40000011607 */
[----:B------:R3:W4:Y:S03]  /*6970*/  F2I.U32.TRUNC.NTZ R20, R9 ;  /* 0x0000000900147305 */ /* 0x000726000020f000 */
[----:B------:R-:W1:Y:S01]  /*6980*/  LDC R25, c[0x0][0x648] ;  /* 0x00019200ff197b82 */ /* 0x000e620000000800 */
[-C--:B0-----:R-:W-:Y:S02]  /*6990*/  SHF.R.U64 R19, R15, R11.reuse, R6 ;  /* 0x0000000b0f137219 */ /* 0x081fe40000001206 */
[----:B------:R-:W-:-:S02]  /*69a0*/  SHF.L.U32 R10, R10, R11, RZ ;  /* 0x0000000b0a0a7219 */ /* 0x000fc400000006ff */
[-C--:B------:R-:W-:Y:S01]  /*69b0*/  SHF.R.U32.HI R7, RZ, R11.reuse, R6 ;  /* 0x0000000bff077219 */ /* 0x080fe20000011606 */
[----:B------:R-:W-:Y:S01]  /*69c0*/  IMAD.MOV.U32 R6, RZ, RZ, R19 ;  /* 0x000000ffff067224 */ /* 0x000fe200078e0013 */
[----:B------:R-:W-:Y:S01]  /*69d0*/  SHF.L.U32 R24, R8, R11, RZ ;  /* 0x0000000b08187219 */ /* 0x000fe200000006ff */
[----:B------:R-:W0:Y:S01]  /*69e0*/  LDC R28, c[0x0][0x638] ;  /* 0x00018e00ff1c7b82 */ /* 0x000e220000000800 */
[----:B------:R-:W-:-:S07]  /*69f0*/  LOP3.LUT R30, RZ, R10, RZ, 0x33, !PT ;  /* 0x0000000aff1e7212 */ /* 0x000fce00078e33ff */
[----:B------:R-:W0:Y:S01]  /*6a00*/  LDC R29, c[0x0][0x610] ;  /* 0x00018400ff1d7b82 */ /* 0x000e220000000800 */
[----:B---34-:R-:W-:Y:S05]  /*6a10*/  @!P0 BRA `(.L_x_161) ;  /* 0x0000000000288947 */ /* 0x018fea0003800000 */
[----:B------:R-:W3:Y:S02]  /*6a20*/  LDC R6, c[0x0][0x64c] ;  /* 0x00019300ff067b82 */ /* 0x000ee40000000800 */
[----:B---3--:R-:W-:-:S05]  /*6a30*/  IADD3 R11, P0, R19, R6, RZ ;  /* 0x00000006130b7210 */ /* 0x008fca0007f1e0ff */
        /* <DEDUP_REMOVED lines=8> */
.L_x_161:
[----:B------:R-:W-:Y:S01]  /*6ac0*/  ISETP.NE.AND P0, PT, R2, 0x1, PT ;  /* 0x000000010200780c */ /* 0x000fe20003f05270 */
[----:B--2---:R-:W-:Y:S01]  /*6ad0*/  VIADD R9, R21, 0xffffffff ;  /* 0xffffffff15097836 */ /* 0x004fe20000000000 */
[----:B-1----:R-:W-:Y:S01]  /*6ae0*/  SHF.R.U64 R7, R6, R25, R7 ;  /* 0x0000001906077219 */ /* 0x002fe20000001207 */
[----:B------:R-:W-:Y:S01]  /*6af0*/  IMAD.MOV R20, RZ, RZ, -R20 ;  /* 0x000000ffff147224 */ /* 0x000fe200078e0a14 */
[----:B------:R-:W-:Y:S02]  /*6b00*/  LOP3.LUT R6, R15, R30, RZ, 0xc0, !PT ;  /* 0x0000001e0f067212 */ /* 0x000fe400078ec0ff */
[----:B------:R-:W-:Y:S01]  /*6b10*/  LOP3.LUT R12, R12, R9, RZ, 0xc0, !PT ;  /* 0x000000090c0c7212 */ /* 0x000fe200078ec0ff */
[----:B------:R-:W-:Y:S02]  /*6b20*/  IMAD.MOV R8, RZ, RZ, -R7 ;  /* 0x000000ffff087224 */ /* 0x000fe400078e0a07 */
[----:B------:R-:W-:Y:S02]  /*6b30*/  IMAD R6, R24, R7, R6 ;  /* 0x0000000718067224 */ /* 0x000fe400078e0206 */
[----:B------:R-:W-:-:S02]  /*6b40*/  IMAD.MOV.U32 R9, RZ, RZ, 0x1 ;  /* 0x00000001ff097424 */ /* 0x000fc400078e00ff */
[----:B------:R-:W-:Y:S02]  /*6b50*/  @P0 IMAD R23, R22, R20, R5 ;  /* 0x0000001416170224 */ /* 0x000fe400078e0205 */
[----:B0-----:R-:W-:Y:S02]  /*6b60*/  IMAD R5, R8, R28, R19 ;  /* 0x0000001c08057224 */ /* 0x001fe400078e0213 */
[----:B------:R-:W-:Y:S02]  /*6b70*/  IMAD R19, R6, R29, R23 ;  /* 0x0000001d06137224 */ /* 0x000fe400078e0217 */
[----:B------:R-:W-:Y:S02]  /*6b80*/  IMAD R6, R5, R21, R12 ;  /* 0x0000001505067224 */ /* 0x000fe400078e020c */
[----:B------:R-:W-:-:S03]  /*6b90*/  IMAD.MOV.U32 R8, RZ, RZ, R14 ;  /* 0x000000ffff087224 */ /* 0x000fc600078e000e */
[----:B------:R-:W-:Y:S02]  /*6ba0*/  SEL R20, R6, R19, !P0 ;  /* 0x0000001306147207 */ /* 0x000fe40004000000 */
[----:B------:R-:W-:-:S07]  /*6bb0*/  SEL R19, R19, R6, !P0 ;  /* 0x0000000613137207 */ /* 0x000fce0004000000 */
.L_x_159:
[----:B------:R-:W-:-:S08]  /*6bc0*/  NOP ;  /* 0x0000000000007918 */ /* 0x000fd00000000000 */
[----:B------:R-:W0:-:S00]  /*6bd0*/  USETMAXREG.DEALLOC.CTAPOOL 0x28 ;  /* 0x00000028000079c8 */ /* 0x000e0000080e0500 */
[----:B0-----:R-:W-:-:S13]  /*6be0*/  ISETP.NE.AND P0, PT, R0, RZ, PT ;  /* 0x000000ff0000720c */ /* 0x001fda0003f05270 */
[----:B------:R-:W-:Y:S05]  /*6bf0*/  @P0 EXIT ;  /* 0x000000000000094d */ /* 0x000fea0003800000 */
[----:B------:R-:W-:Y:S01]  /*6c00*/  LOP3.LUT P0, RZ, R9, 0xff, RZ, 0xc0, !PT ;  /* 0x000000ff09ff7812 */ /* 0x000fe2000780c0ff */
[----:B------:R-:W-:Y:S02]  /*6c10*/  IMAD.MOV.U32 R0, RZ, RZ, 0x1 ;  /* 0x00000001ff007424 */ /* 0x000fe400078e00ff */
[----:B------:R-:W-:-:S10]  /*6c20*/  IMAD.MOV.U32 R12, RZ, RZ, RZ ;  /* 0x000000ffff0c7224 */ /* 0x000fd400078e00ff */
[----:B------:R-:W-:Y:S05]  /*6c30*/  @!P0 BRA `(.L_x_162) ;  /* 0x0000000c00148947 */ /* 0x000fea0003800000 */
[----:B------:R-:W0:Y:S01]  /*6c40*/  LDC R0, c[0x0][0x28c] ;  /* 0x0000a300ff007b82 */ /* 0x000e220000000800 */
[----:B------:R-:W-:Y:S01]  /*6c50*/  LOP3.LUT P0, RZ, R3, 0x1f, RZ, 0xc0, !PT ;  /* 0x0000001f03ff7812 */ /* 0x000fe2000780c0ff */
[----:B------:R-:W-:Y:S01]  /*6c60*/  ULDC UR5, c[0x0][0x658] ;  /* 0x0001960000057ab9 */ /* 0x000fe20000000800 */
[----:B------:R-:W-:Y:S01]  /*6c70*/  UMOV UR6, 0xffffffff ;  /* 0xffffffff00067882 */ /* 0x000fe20000000000 */
[----:B------:R-:W-:Y:S01]  /*6c80*/  BSSY B0, `(.L_x_162) ;  /* 0x00000c0000007945 */ /* 0x000fe20003800000 */
[----:B------:R-:W-:Y:S01]  /*6c90*/  USHF.L.U32 UR6, UR6, UR5, URZ ;  /* 0x0000000506067299 */ /* 0x000fe2000800063f */
[C---:B------:R-:W-:Y:S01]  /*6ca0*/  ISETP.NE.AND P2, PT, R4.reuse, RZ, PT ;  /* 0x000000ff0400720c */ /* 0x040fe20003f45270 */
[----:B------:R-:W-:Y:S01]  /*6cb0*/  IMAD.MOV.U32 R13, RZ, RZ, 0x1 ;  /* 0x00000001ff0d7424 */ /* 0x000fe200078e00ff */
[----:B------:R-:W-:Y:S01]  /*6cc0*/  ISETP.NE.OR P0, PT, R4, RZ, !P0 ;  /* 0x000000ff0400720c */ /* 0x000fe20004705670 */
[----:B------:R-:W-:Y:S01]  /*6cd0*/  IMAD.MOV.U32 R12, RZ, RZ, RZ ;  /* 0x000000ffff0c7224 */ /* 0x000fe200078e00ff */
[----:B------:R-:W-:Y:S01]  /*6ce0*/  LOP3.LUT R11, R18, 0x2, RZ, 0xfc, !PT ;  /* 0x00000002120b7812 */ /* 0x000fe200078efcff */
[----:B------:R-:W-:Y:S01]  /*6cf0*/  ULDC UR4, c[0x0][0x600] ;  /* 0x0001800000047ab9 */ /* 0x000fe20000000800 */
[----:B------:R-:W-:Y:S01]  /*6d00*/  UMOV UR7, 0x1 ;  /* 0x0000000100077882 */ /* 0x000fe20000000000 */
[----:B------:R-:W-:-:S02]  /*6d10*/  UIADD3 UR15, UR4, -0x1, URZ ;  /* 0xffffffff040f7890 */ /* 0x000fc4000fffe03f */
[----:B------:R-:W-:Y:S02]  /*6d20*/  USHF.L.U32 UR17, UR7, UR5, URZ ;  /* 0x0000000507117299 */ /* 0x000fe4000800063f */
[----:B------:R-:W-:Y:S01]  /*6d30*/  ULOP3.LUT UR16, URZ, UR6, URZ, 0x33, !UPT ;  /* 0x000000063f107292 */ /* 0x000fe2000f8e333f */
[----:B------:R-:W-:Y:S01]  /*6d40*/  ULDC.64 UR20, c[0x0][0x198] ;  /* 0x0000660000147ab9 */ /* 0x000fe20000000a00 */
[----:B0-----:R-:W-:-:S05]  /*6d50*/  VIADD R0, R0, 0x3f ;  /* 0x0000003f00007836 */ /* 0x001fca0000000000 */
[----:B------:R-:W-:-:S04]  /*6d60*/  SHF.R.S32.HI R3, RZ, 0x1f, R0 ;  /* 0x0000001fff037819 */ /* 0x000fc80000011400 */
[----:B------:R-:W-:Y:S01]  /*6d70*/  LEA.HI R3, R3, R0, RZ, 0x6 ;  /* 0x0000000003037211 */ /* 0x000fe200078f30ff */
[----:B------:R-:W-:-:S03]  /*6d80*/  IMAD.MOV.U32 R0, RZ, RZ, 0x1 ;  /* 0x00000001ff007424 */ /* 0x000fc600078e00ff */
[----:B------:R-:W-:-:S05]  /*6d90*/  SHF.R.S32.HI R3, RZ, 0x6, R3 ;  /* 0x00000006ff037819 */ /* 0x000fca0000011403 */
[----:B------:R-:W-:-:S07]  /*6da0*/  VIADD R10, R3, 0x1 ;  /* 0x00000001030a7836 */ /* 0x000fce0000000000 */
.L_x_174:
[----:B------:R-:W-:-:S03]  /*6db0*/  UMOV UR4, 0xffffffff ;  /* 0xffffffff00047882 */ /* 0x000fc60000000000 */
[----:B------:R-:W-:Y:S05]  /*6dc0*/  BRA.DIV UR4, `(.L_x_163) ;  /* 0x0000001204087947 */ /* 0x000fea000b800000 */
[----:B------:R-:W-:-:S13]  /*6dd0*/  ELECT P6, URZ, PT ;  /* 0x00000000003f782f */ /* 0x000fda00038c0000 */
.L_x_188:
[----:B------:R-:W0:Y:S01]  /*6de0*/  LDC R4, c[0x0][0x28c] ;  /* 0x0000a300ff047b82 */ /* 0x000e220000000800 */
[----:B------:R-:W-:Y:S01]  /*6df0*/  BSSY B1, `(.L_x_164) ;  /* 0x0000035000017945 */ /* 0x000fe20003800000 */
[----:B0-----:R-:W-:-:S13]  /*6e00*/  ISETP.LT.OR P6, PT, R4, 0x1, !P6 ;  /* 0x000000010400780c */ /* 0x001fda00077c1670 */
[----:B------:R-:W-:Y:S05]  /*6e10*/  @P6 BRA `(.L_x_165) ;  /* 0x0000000000c86947 */ /* 0x000fea0003800000 */
[----:B------:R-:W-:Y:S02]  /*6e20*/  IMAD.SHL.U32 R20, R20, 0x80, RZ ;  /* 0x0000008014147824 */ /* 0x000fe400078e00ff */
[----:B------:R-:W-:Y:S02]  /*6e30*/  IMAD.SHL.U32 R19, R19, 0x80, RZ ;  /* 0x0000008013137824 */ /* 0x000fe400078e00ff */
[----:B------:R-:W-:Y:S02]  /*6e40*/  IMAD.MOV.U32 R21, RZ, RZ, RZ ;  /* 0x000000ffff157224 */ /* 0x000fe400078e00ff */
[----:B------:R-:W-:Y:S02]  /*6e50*/  IMAD.MOV.U32 R4, RZ, RZ, R10 ;  /* 0x000000ffff047224 */ /* 0x000fe400078e000a */
[----:B------:R-:W-:Y:S02]  /*6e60*/  IMAD.MOV.U32 R5, RZ, RZ, R0 ;  /* 0x000000ffff057224 */ /* 0x000fe400078e0000 */
[----:B------:R-:W-:-:S07]  /*6e70*/  IMAD.MOV.U32 R6, RZ, RZ, R12 ;  /* 0x000000ffff067224 */ /* 0x000fce00078e000c */
.L_x_169:
[----:B------:R-:W0:Y:S01]  /*6e80*/  S2R R14, SR_CgaCtaId ;  /* 0x00000000000e7919 */ /* 0x000e220000008800 */
[----:B------:R-:W-:Y:S01]  /*6e90*/  MOV R7, 0x400 ;  /* 0x0000040000077802 */ /* 0x000fe20000000f00 */
[----:B------:R-:W1:Y:S03]  /*6ea0*/  @!P2 LDC R9, c[0x0][0x500] ;  /* 0x00014000ff09ab82 */ /* 0x000e660000000800 */
[----:B0-----:R-:W-:Y:S02]  /*6eb0*/  LEA R15, R14, R7, 0x18 ;  /* 0x000000070e0f7211 */ /* 0x001fe400078ec0ff */
[----:B------:R-:W-:-:S03]  /*6ec0*/  SHF.L.U32 R7, R5, 0x1f, RZ ;  /* 0x0000001f05077819 */ /* 0x000fc600000006ff */
[----:B------:R-:W-:-:S04]  /*6ed0*/  IMAD R14, R6, 0x8, R15 ;  /* 0x00000008060e7824 */ /* 0x000fc800078e020f */
[----:B------:R-:W0:Y:S02]  /*6ee0*/  SYNCS.PHASECHK.TRANS64.TRYWAIT P1, [R14+URZ+0x38], R7 ;  /* 0x000038070e0075a7 */ /* 0x000e24000802017f */
[----:B01----:R-:W-:Y:S05]  /*6ef0*/  @!P1 BRA `(.L_x_166) ;  /* 0x0000000c00dc9947 */ /* 0x003fea0003800000 */
.L_x_189:
[----:B0-----:R-:W-:Y:S01]  /*6f00*/  PRMT R7, R11, 0x9910, RZ ;  /* 0x000099100b077816 */ /* 0x001fe200000000ff */
[----:B------:R0:W-:Y:S03]  /*6f10*/  @!P2 SYNCS.ARRIVE.TRANS64 RZ, [R14+URZ], R9 ;  /* 0x000000090effa9a7 */ /* 0x0001e6000800003f */
[----:B------:R-:W-:-:S13]  /*6f20*/  ISETP.NE.AND P1, PT, R7, 0x2, PT ;  /* 0x000000020700780c */ /* 0x000fda0003f25270 */
[----:B0-----:R-:W-:Y:S05]  /*6f30*/  @P1 BRA `(.L_x_167) ;  /* 0x0000000000041947 */ /* 0x001fea0003800000 */
[----:B------:R-:W-:Y:S01]  /*6f40*/  BPT.TRAP 0x1 ;  /* 0x000000040000795c */ /* 0x000fe20000300000 */
.L_x_167:
[----:B------:R-:W-:Y:S05]  /*6f50*/  @P0 BRA `(.L_x_168) ;  /* 0x0000000000040947 */ /* 0x000fea0003800000 */
[----:B------:R-:W-:Y:S01]  /*6f60*/  BPT.TRAP 0x1 ;  /* 0x000000040000795c */ /* 0x000fe20000300000 */
.L_x_168:
[----:B------:R-:W-:Y:S01]  /*6f70*/  IMAD R15, R6, 0x4000, R15 ;  /* 0x00004000060f7824 */ /* 0x000fe200078e020f */
[----:B------:R-:W-:Y:S01]  /*6f80*/  R2UR UR9, R14 ;  /* 0x000000000e0972ca */ /* 0x000fe200000e0000 */
[----:B------:R-:W-:Y:S01]  /*6f90*/  VIADD R4, R4, 0xffffffff ;  /* 0xffffffff04047836 */ /* 0x000fe20000000000 */
[----:B------:R-:W-:Y:S01]  /*6fa0*/  UIADD3 UR4, UP0, UR20, 0xf0, URZ ;  /* 0x000000f014047890 */ /* 0x000fe2000ff1e03f */
[----:B------:R-:W-:Y:S01]  /*6fb0*/  R2UR UR11, R19 ;  /* 0x00000000130b72ca */ /* 0x000fe200000e0000 */
[----:B------:R-:W-:Y:S01]  /*6fc0*/  UIADD3 UR22, UP1, UR20, 0x1f0, URZ ;  /* 0x000001f014167890 */ /* 0x000fe2000ff3e03f */
[----:B------:R-:W-:Y:S01]  /*6fd0*/  R2UR UR8, R15 ;  /* 0x000000000f0872ca */ /* 0x000fe200000e0000 */
[----:B------:R-:W-:Y:S01]  /*6fe0*/  UIADD3.X UR5, URZ, UR21, URZ, UP0, !UPT ;  /* 0x000000153f057290 */ /* 0x000fe200087fe43f */
[C---:B------:R-:W-:Y:S01]  /*6ff0*/  R2UR UR10, R21.reuse ;  /* 0x00000000150a72ca */ /* 0x040fe200000e0000 */
[----:B------:R-:W-:Y:S01]  /*7000*/  VIADD R6, R6, 0x1 ;  /* 0x0000000106067836 */ /* 0x000fe20000000000 */
[----:B------:R-:W-:Y:S01]  /*7010*/  R2UR UR12, R8 ;  /* 0x00000000080c72ca */ /* 0x000fe200000e0000 */
[----:B------:R-:W-:Y:S01]  /*7020*/  UIADD3.X UR23, URZ, UR21, URZ, UP1, !UPT ;  /* 0x000000153f177290 */ /* 0x000fe20008ffe43f */
[----:B------:R-:W-:Y:S01]  /*7030*/  R2UR UR18, R20 ;  /* 0x00000000141272ca */ /* 0x000fe200000e0000 */
[----:B------:R-:W-:Y:S01]  /*7040*/  UMOV UR6, 0x0 ;  /* 0x0000000000067882 */ /* 0x000fe20000000000 */
[----:B------:R-:W-:Y:S01]  /*7050*/  ISETP.GT.AND P3, PT, R4, 0x1, PT ;  /* 0x000000010400780c */ /* 0x000fe20003f64270 */
[----:B------:R-:W-:Y:S01]  /*7060*/  UMOV UR7, 0x10000000 ;  /* 0x1000000000077882 */ /* 0x000fe20000000000 */
[----:B------:R-:W-:Y:S01]  /*7070*/  ISETP.NE.AND P1, PT, R6, 0x7, PT ;  /* 0x000000070600780c */ /* 0x000fe20003f25270 */
[----:B------:R-:W-:-:S02]  /*7080*/  VIADD R21, R21, 0x40 ;  /* 0x0000004015157836 */ /* 0x000fc40000000000 */
[----:B------:R-:W-:Y:S01]  /*7090*/  UIADD3 UR13, UR8, 0x180, URZ ;  /* 0x00000180080d7890 */ /* 0x000fe2000fffe03f */
[----:B------:R-:W-:Y:S01]  /*70a0*/  SEL R14, RZ, 0x1, P1 ;  /* 0x00000001ff0e7807 */ /* 0x000fe20000800000 */
[----:B------:R-:W-:Y:S01]  /*70b0*/  UIADD3 UR14, UR8, 0x1c180, URZ ;  /* 0x0001c180080e7890 */ /* 0x000fe2000fffe03f */
[----:B------:R-:W-:Y:S02]  /*70c0*/  SEL R6, R6, RZ, P1 ;  /* 0x000000ff06067207 */ /* 0x000fe40000800000 */
[----:B------:R-:W-:Y:S02]  /*70d0*/  LOP3.LUT R5, R5, R14, RZ, 0x3c, !PT ;  /* 0x0000000e05057212 */ /* 0x000fe400078e3cff */
[----:B------:R-:W-:Y:S02]  /*70e0*/  UMOV UR8, UR13 ;  /* 0x0000000d00087c82 */ /* 0x000fe40008000000 */
[----:B------:R0:W-:Y:S02]  /*70f0*/  UTMALDG.3D [UR8], [UR4], desc[UR6] ;  /* 0x00000608040075b4 */ /* 0x0001e40008011000 */
[----:B0-----:R-:W-:Y:S01]  /*7100*/  UMOV UR8, UR14 ;  /* 0x0000000e00087c82 */ /* 0x001fe20008000000 */
[----:B------:R-:W-:-:S02]  /*7110*/  UMOV UR11, UR18 ;  /* 0x00000012000b7c82 */ /* 0x000fc40008000000 */
[----:B------:R0:W-:Y:S02]  /*7120*/  UTMALDG.3D [UR8], [UR22], desc[UR6] ;  /* 0x00000608160075b4 */ /* 0x0001e40008011000 */
[----:B0-----:R-:W-:Y:S05]  /*7130*/  @P3 BRA `(.L_x_169) ;  /* 0xfffffffc00503947 */ /* 0x001fea000383ffff */
.L_x_165:
[----:B------:R-:W-:Y:S05]  /*7140*/  BSYNC B1 ;  /* 0x0000000000017941 */ /* 0x000fea0003800000 */
.L_x_164:
[----:B------:R-:W-:Y:S01]  /*7150*/  LOP3.LUT P4, RZ, R13, 0xff, RZ, 0xc0, !PT ;  /* 0x000000ff0dff7812 */ /* 0x000fe2000788c0ff */
[C---:B------:R-:W-:Y:S01]  /*7160*/  IMAD.IADD R12, R3.reuse, 0x1, R12 ;  /* 0x00000001030c7824 */ /* 0x040fe200078e020c */
[----:B------:R-:W-:Y:S01]  /*7170*/  ULDC.64 UR4, c[0x0][0x650] ;  /* 0x0001940000047ab9 */ /* 0x000fe20000000a00 */
[C---:B------:R-:W-:Y:S01]  /*7180*/  ISETP.GE.U32.AND P3, PT, R3.reuse, 0x7, PT ;  /* 0x000000070300780c */ /* 0x040fe20003f66070 */
[----:B------:R-:W-:Y:S01]  /*7190*/  BSSY B1, `(.L_x_170) ;  /* 0x000006c000017945 */ /* 0x000fe20003800000 */
[C---:B------:R-:W-:Y:S01]  /*71a0*/  IMAD.WIDE.U32 R4, R12.reuse, 0x24924925, RZ ;  /* 0x249249250c047825 */ /* 0x040fe200078e00ff */
[C---:B------:R-:W-:Y:S02]  /*71b0*/  ISETP.GT.U32.AND P1, PT, R12.reuse, 0x6, PT ;  /* 0x000000060c00780c */ /* 0x040fe40003f24070 */
[----:B------:R-:W-:Y:S01]  /*71c0*/  PRMT R13, RZ, 0x7610, R13 ;  /* 0x00007610ff0d7816 */ /* 0x000fe2000000000d */
[----:B------:R-:W-:Y:S01]  /*71d0*/  IMAD.IADD R4, R12, 0x1, -R5 ;  /* 0x000000010c047824 */ /* 0x000fe200078e0a05 */
[----:B------:R-:W-:Y:S01]  /*71e0*/  ISETP.LT.U32.AND P1, PT, R3, 0x7, P1 ;  /* 0x000000070300780c */ /* 0x000fe20000f21070 */
[----:B------:R-:W-:-:S02]  /*71f0*/  IMAD.MOV.U32 R19, RZ, RZ, -0x1 ;  /* 0xffffffffff137424 */ /* 0x000fc400078e00ff */
[----:B------:R-:W0:Y:S01]  /*7200*/  @P4 S2R R7, SR_CgaCtaId ;  /* 0x0000000000074919 */ /* 0x000e220000008800 */
[----:B------:R-:W-:Y:S01]  /*7210*/  @P4 MOV R6, 0x400 ;  /* 0x0000040000064802 */ /* 0x000fe20000000f00 */
[----:B------:R-:W-:Y:S01]  /*7220*/  IMAD.MOV.U32 R20, RZ, RZ, -0x1 ;  /* 0xffffffffff147424 */ /* 0x000fe200078e00ff */
[----:B------:R-:W-:Y:S01]  /*7230*/  LEA.HI R4, R4, R5, RZ, 0x1f ;  /* 0x0000000504047211 */ /* 0x000fe200078ff8ff */
[----:B------:R-:W-:-:S03]  /*7240*/  IMAD.MOV.U32 R8, RZ, RZ, -0x1 ;  /* 0xffffffffff087424 */ /* 0x000fc600078e00ff */
[--C-:B------:R-:W-:Y:S02]  /*7250*/  SHF.R.U32.HI R5, RZ, 0x2, R4.reuse ;  /* 0x00000002ff057819 */ /* 0x100fe40000011604 */
[----:B------:R-:W-:-:S03]  /*7260*/  PRMT R4, RZ, 0x7610, R4 ;  /* 0x00007610ff047816 */ /* 0x000fc60000000004 */
[----:B------:R-:W-:Y:S01]  /*7270*/  IMAD R12, R5, -0x7, R12 ;  /* 0xfffffff9050c7824 */ /* 0x000fe200078e020c */
[----:B0-----:R-:W-:Y:S02]  /*7280*/  @P4 LEA R6, R7, R6, 0x18 ;  /* 0x0000000607064211 */ /* 0x001fe400078ec0ff */
[----:B------:R-:W-:Y:S02]  /*7290*/  SEL R7, RZ, 0x1, !P1 ;  /* 0x00000001ff077807 */ /* 0x000fe40004800000 */
[----:B------:R-:W-:Y:S01]  /*72a0*/  IADD3 R16, P1, R16, UR36, RZ ;  /* 0x0000002410107c10 */ /* 0x000fe2000ff3e0ff */
[----:B------:R0:W-:Y:S01]  /*72b0*/  @P4 SYNCS.ARRIVE.TRANS64.A1T0 RZ, [R6+URZ+0x88], RZ ;  /* 0x000088ff06ff49a7 */ /* 0x0001e2000810003f */
[----:B------:R-:W-:Y:S02]  /*72c0*/  LOP3.LUT R0, R0, R7, RZ, 0x3c, !PT ;  /* 0x0000000700007212 */ /* 0x000fe400078e3cff */
[----:B------:R-:W-:Y:S02]  /*72d0*/  IADD3.X R17, R17, UR42, RZ, P1, !PT ;  /* 0x0000002a11117c10 */ /* 0x000fe40008ffe4ff */
[----:B------:R-:W-:-:S02]  /*72e0*/  ISETP.GE.U32.AND P1, PT, R16, UR4, PT ;  /* 0x0000000410007c0c */ /* 0x000fc4000bf26070 */
[----:B------:R-:W-:Y:S02]  /*72f0*/  @P3 LOP3.LUT R0, R0, 0x1, R5, 0x78, !PT ;  /* 0x0000000100003812 */ /* 0x000fe400078e7805 */
[----:B------:R-:W-:-:S13]  /*7300*/  ISETP.GE.U32.AND.EX P1, PT, R17, UR5, PT, P1 ;  /* 0x0000000511007c0c */ /* 0x000fda000bf26110 */
[----:B0-----:R-:W-:Y:S05]  /*7310*/  @P1 BRA `(.L_x_171) ;  /* 0x00000004004c1947 */ /* 0x001fea0003800000 */
[----:B------:R-:W-:Y:S01]  /*7320*/  ULDC.64 UR4, c[0x0][0x628] ;  /* 0x00018a0000047ab9 */ /* 0x000fe20000000a00 */
[----:B------:R-:W0:Y:S01]  /*7330*/  S2R R15, SR_CTAID.X ;  /* 0x00000000000f7919 */ /* 0x000e220000002500 */
[----:B------:R-:W-:Y:S01]  /*7340*/  ISETP.NE.U32.AND P1, PT, RZ, UR4, PT ;  /* 0x00000004ff007c0c */ /* 0x000fe2000bf25070 */
[----:B------:R-:W-:Y:S01]  /*7350*/  ULDC UR7, c[0x0][0x630] ;  /* 0x00018c0000077ab9 */ /* 0x000fe20000000800 */
[----:B------:R-:W-:Y:S01]  /*7360*/  IMAD.MOV.U32 R4, RZ, RZ, R16 ;  /* 0x000000ffff047224 */ /* 0x000fe200078e0010 */
[----:B------:R-:W1:Y:S01]  /*7370*/  S2R R14, SR_CTAID.Y ;  /* 0x00000000000e7919 */ /* 0x000e620000002600 */
[----:B------:R-:W-:Y:S01]  /*7380*/  ISETP.NE.AND.EX P1, PT, RZ, UR5, PT, P1 ;  /* 0x00000005ff007c0c */ /* 0x000fe2000bf25310 */
[----:B------:R-:W-:-:S12]  /*7390*/  IMAD.MOV.U32 R5, RZ, RZ, R17 ;  /* 0x000000ffff057224 */ /* 0x000fd800078e0011 */
[----:B------:R-:W-:Y:S05]  /*73a0*/  @!P1 BRA `(.L_x_172) ;  /* 0x0000000000289947 */ /* 0x000fea0003800000 */
[----:B------:R-:W-:Y:S02]  /*73b0*/  ULDC UR6, c[0x0][0x634] ;  /* 0x00018d0000067ab9 */ /* 0x000fe40000000800 */
[----:B------:R-:W-:-:S05]  /*73c0*/  IADD3 R9, P1, R16, UR6, RZ ;  /* 0x0000000610097c10 */ /* 0x000fca000ff3e0ff */
[----:B------:R-:W-:-:S04]  /*73d0*/  IMAD.X R19, RZ, RZ, R17, P1 ;  /* 0x000000ffff137224 */ /* 0x000fc800008e0611 */
[----:B------:R-:W-:-:S04]  /*73e0*/  IMAD.WIDE.U32 R6, R19, UR4, RZ ;  /* 0x0000000413067c25 */ /* 0x000fc8000f8e00ff */
[----:B------:R-:W-:-:S04]  /*73f0*/  IMAD.WIDE.U32 R6, P1, R9, UR5, R6 ;  /* 0x0000000509067c25 */ /* 0x000fc8000f820006 */
[----:B------:R-:W-:-:S04]  /*7400*/  IMAD.WIDE.U32 R8, R9, UR4, RZ ;  /* 0x0000000409087c25 */ /* 0x000fc8000f8e00ff */
[----:B------:R-:W-:Y:S01]  /*7410*/  IMAD.X R5, RZ, RZ, RZ, P1 ;  /* 0x000000ffff057224 */ /* 0x000fe200008e06ff */
[----:B------:R-:W-:Y:S01]  /*7420*/  IADD3 RZ, P1, R9, R6, RZ ;  /* 0x0000000609ff7210 */ /* 0x000fe20007f3e0ff */
[----:B------:R-:W-:-:S04]  /*7430*/  IMAD.MOV.U32 R4, RZ, RZ, R7 ;  /* 0x000000ffff047224 */ /* 0x000fc800078e0007 */
[----:B------:R-:W-:-:S08]  /*7440*/  IMAD.WIDE.U32.X R4, R19, UR5, R4, P1 ;  /* 0x0000000513047c25 */ /* 0x000fd000088e0404 */
.L_x_172:
[--C-:B------:R-:W-:Y:S01]  /*7450*/  SHF.R.U64 R8, R4, UR7, R5.reuse ;  /* 0x0000000704087c19 */ /* 0x100fe20008001205 */
[----:B------:R-:W-:Y:S01]  /*7460*/  ULDC.64 UR4, c[0x0][0x620] ;  /* 0x0001880000047ab9 */ /* 0x000fe20000000a00 */
[----:B------:R-:W-:Y:S01]  /*7470*/  SHF.R.U32.HI R4, RZ, UR7, R5 ;  /* 0x00000007ff047c19 */ /* 0x000fe20008011605 */
[----:B------:R-:W2:Y:S01]  /*7480*/  LDC R24, c[0x0][0x144] ;  /* 0x00005100ff187b82 */ /* 0x000ea20000000800 */
[----:B------:R-:W-:Y:S01]  /*7490*/  IADD3 R7, P1, RZ, -R8, RZ ;  /* 0x80000008ff077210 */ /* 0x000fe20007f3e0ff */
[----:B------:R-:W-:Y:S01]  /*74a0*/  ULDC.64 UR8, c[0x0][0x640] ;  /* 0x0001900000087ab9 */ /* 0x000fe20000000a00 */
[----:B0-----:R-:W-:Y:S01]  /*74b0*/  I2FP.F32.U32 R9, R15 ;  /* 0x0000000f00097245 */ /* 0x001fe20000201000 */
[----:B------:R-:W-:Y:S02]  /*74c0*/  ULDC UR6, c[0x0][0x608] ;  /* 0x0001820000067ab9 */ /* 0x000fe40000000800 */
[----:B------:R-:W-:Y:S01]  /*74d0*/  IMAD.X R4, RZ, RZ, ~R4, P1 ;  /* 0x000000ffff047224 */ /* 0x000fe200008e0e04 */
[----:B------:R-:W-:Y:S01]  /*74e0*/  ISETP.NE.U32.AND P1, PT, RZ, UR8, PT ;  /* 0x00000008ff007c0c */ /* 0x000fe2000bf25070 */
[----:B------:R-:W0:Y:S02]  /*74f0*/  LDC R21, c[0x0][0x148] ;  /* 0x00005200ff157b82 */ /* 0x000e240000000800 */
[----:B------:R-:W-:Y:S01]  /*7500*/  IMAD R6, R4, UR4, RZ ;  /* 0x0000000404067c24 */ /* 0x000fe2000f8e02ff */
[----:B------:R-:W-:Y:S01]  /*7510*/  ISETP.NE.AND.EX P1, PT, RZ, UR9, PT, P1 ;  /* 0x00000009ff007c0c */ /* 0x000fe2000bf25310 */
[----:B------:R-:W-:Y:S01]  /*7520*/  IMAD.WIDE.U32 R4, R7, UR4, R16 ;  /* 0x0000000407047c25 */ /* 0x000fe2000f8e0010 */
[----:B------:R-:W-:-:S03]  /*7530*/  ULDC UR4, c[0x0][0x150] ;  /* 0x0000540000047ab9 */ /* 0x000fc60000000800 */
[----:B------:R-:W-:Y:S02]  /*7540*/  IMAD R7, R7, UR5, R6 ;  /* 0x0000000507077c24 */ /* 0x000fe4000f8e0206 */
[----:B------:R-:W-:Y:S01]  /*7550*/  FMUL R6, R9, UR4 ;  /* 0x0000000409067c20 */ /* 0x000fe20008400000 */
[----:B------:R-:W-:Y:S01]  /*7560*/  ULDC UR4, c[0x0][0x618] ;  /* 0x0001860000047ab9 */ /* 0x000fe20000000800 */
[----:B------:R-:W-:Y:S01]  /*7570*/  ULDC UR5, c[0x0][0x154] ;  /* 0x0000550000057ab9 */ /* 0x000fe20000000800 */
[----:B------:R-:W-:-:S03]  /*7580*/  IMAD.IADD R5, R5, 0x1, R7 ;  /* 0x0000000105057824 */ /* 0x000fc600078e0207 */
[----:B------:R-:W3:Y:S02]  /*7590*/  F2I.U32.TRUNC.NTZ R6, R6 ;  /* 0x0000000600067305 */ /* 0x000ee4000020f000 */
[----:B------:R-:W-:Y:S02]  /*75a0*/  SHF.R.U64 R9, R4, UR4, R5 ;  /* 0x0000000404097c19 */ /* 0x000fe40008001205 */
[----:B-1----:R-:W-:-:S05]  /*75b0*/  I2FP.F32.U32 R4, R14 ;  /* 0x0000000e00047245 */ /* 0x002fca0000201000 */
[----:B------:R-:W-:Y:S01]  /*75c0*/  FMUL R22, R4, UR5 ;  /* 0x0000000504167c20 */ /* 0x000fe20008400000 */
[----:B------:R-:W-:Y:S01]  /*75d0*/  SHF.R.U32.HI R4, RZ, UR4, R5 ;  /* 0x00000004ff047c19 */ /* 0x000fe20008011605 */
[----:B------:R-:W-:-:S03]  /*75e0*/  ULDC UR4, c[0x0][0x658] ;  /* 0x0001960000047ab9 */ /* 0x000fc60000000800 */
[--C-:B------:R-:W-:Y:S01]  /*75f0*/  SHF.R.U64 R20, R9, UR6, R4.reuse ;  /* 0x0000000609147c19 */ /* 0x100fe20008001204 */
[----:B------:R-:W1:Y:S01]  /*7600*/  F2I.U32.TRUNC.NTZ R22, R22 ;  /* 0x0000001600167305 */ /* 0x000e62000020f000 */
[----:B------:R-:W-:Y:S01]  /*7610*/  SHF.R.U32.HI R5, RZ, UR6, R4 ;  /* 0x00000006ff057c19 */ /* 0x000fe20008011604 */
[----:B---3--:R-:W-:-:S03]  /*7620*/  IMAD.MOV R6, RZ, RZ, -R6 ;  /* 0x000000ffff067224 */ /* 0x008fc600078e0a06 */
[----:B------:R-:W-:Y:S01]  /*7630*/  SHF.R.U64 R19, R20, UR4, R5 ;  /* 0x0000000414137c19 */ /* 0x000fe20008001205 */
[----:B--2---:R-:W-:Y:S01]  /*7640*/  IMAD R15, R24, R6, R15 ;  /* 0x00000006180f7224 */ /* 0x004fe200078e020f */
[----:B------:R-:W-:-:S03]  /*7650*/  SHF.R.U32.HI R23, RZ, UR4, R5 ;  /* 0x00000004ff177c19 */ /* 0x000fc60008011605 */
[----:B------:R-:W-:Y:S02]  /*7660*/  IMAD.MOV.U32 R4, RZ, RZ, R19 ;  /* 0x000000ffff047224 */ /* 0x000fe400078e0013 */
[----:B------:R-:W-:Y:S01]  /*7670*/  IMAD.MOV.U32 R5, RZ, RZ, R23 ;  /* 0x000000ffff057224 */ /* 0x000fe200078e0017 */
[----:B-1----:R-:W-:Y:S06]  /*7680*/  @!P1 BRA `(.L_x_173) ;  /* 0x0000000000289947 */ /* 0x002fec0003800000 */
[----:B------:R-:W-:Y:S02]  /*7690*/  ULDC UR4, c[0x0][0x64c] ;  /* 0x0001930000047ab9 */ /* 0x000fe40000000800 */
[----:B------:R-:W-:-:S05]  /*76a0*/  IADD3 R5, P1, R19, UR4, RZ ;  /* 0x0000000413057c10 */ /* 0x000fca000ff3e0ff */
[----:B------:R-:W-:-:S04]  /*76b0*/  IMAD.X R23, RZ, RZ, R23, P1 ;  /* 0x000000ffff177224 */ /* 0x000fc800008e0617 */
[----:B------:R-:W-:-:S04]  /*76c0*/  IMAD.WIDE.U32 R6, R23, UR8, RZ ;  /* 0x0000000817067c25 */ /* 0x000fc8000f8e00ff */
[----:B------:R-:W-:-:S04]  /*76d0*/  IMAD.WIDE.U32 R6, P1, R5, UR9, R6 ;  /* 0x0000000905067c25 */ /* 0x000fc8000f820006 */
[----:B------:R-:W-:-:S04]  /*76e0*/  IMAD.WIDE.U32 R4, R5, UR8, RZ ;  /* 0x0000000805047c25 */ /* 0x000fc8000f8e00ff */
[----:B------:R-:W-:Y:S01]  /*76f0*/  IMAD.MOV.U32 R4, RZ, RZ, R7 ;  /* 0x000000ffff047224 */ /* 0x000fe200078e0007 */
[----:B------:R-:W-:Y:S01]  /*7700*/  IADD3 RZ, P3, R5, R6, RZ ;  /* 0x0000000605ff7210 */ /* 0x000fe20007f7e0ff */
[----:B------:R-:W-:-:S04]  /*7710*/  IMAD.X R5, RZ, RZ, RZ, P1 ;  /* 0x000000ffff057224 */ /* 0x000fc800008e06ff */
[----:B------:R-:W-:-:S08]  /*7720*/  IMAD.WIDE.U32.X R4, R23, UR9, R4, P3 ;  /* 0x0000000917047c25 */ /* 0x000fd000098e0404 */
.L_x_173:
[----:B------:R-:W-:Y:S01]  /*7730*/  ISETP.NE.AND P1, PT, R2, 0x1, PT ;  /* 0x000000010200780c */ /* 0x000fe20003f25270 */
[----:B------:R-:W-:Y:S01]  /*7740*/  ULDC UR4, c[0x0][0x648] ;  /* 0x0001920000047ab9 */ /* 0x000fe20000000800 */
[----:B------:R-:W-:Y:S01]  /*7750*/  LOP3.LUT R20, R20, UR16, RZ, 0xc0, !PT ;  /* 0x0000001014147c12 */ /* 0x000fe2000f8ec0ff */
[----:B------:R-:W-:Y:S01]  /*7760*/  IMAD.MOV R22, RZ, RZ, -R22 ;  /* 0x000000ffff167224 */ /* 0x000fe200078e0a16 */
[----:B------:R-:W-:Y:S01]  /*7770*/  SHF.R.U64 R5, R4, UR4, R5 ;  /* 0x0000000404057c19 */ /* 0x000fe20008001205 */
[----:B------:R-:W-:Y:S01]  /*7780*/  ULDC UR4, c[0x0][0x638] ;  /* 0x00018e0000047ab9 */ /* 0x000fe20000000800 */
[----:B------:R-:W-:Y:S01]  /*7790*/  LOP3.LUT R6, R9, UR15, RZ, 0xc0, !PT ;  /* 0x0000000f09067c12 */ /* 0x000fe2000f8ec0ff */
[----:B------:R-:W-:Y:S02]  /*77a0*/  ULDC UR5, c[0x0][0x610] ;  /* 0x0001840000057ab9 */ /* 0x000fe40000000800 */
[----:B------:R-:W-:Y:S02]  /*77b0*/  IMAD.MOV R4, RZ, RZ, -R5 ;  /* 0x000000ffff047224 */ /* 0x000fe400078e0a05 */
[----:B------:R-:W-:-:S02]  /*77c0*/  IMAD R20, R5, UR17, R20 ;  /* 0x0000001105147c24 */ /* 0x000fc4000f8e0214 */
[----:B0-----:R-:W-:Y:S02]  /*77d0*/  @P1 IMAD R15, R21, R22, R14 ;  /* 0x00000016150f1224 */ /* 0x001fe400078e020e */
[----:B------:R-:W-:Y:S01]  /*77e0*/  IMAD R19, R4, UR4, R19 ;  /* 0x0000000404137c24 */ /* 0x000fe2000f8e0213 */
[----:B------:R-:W-:Y:S01]  /*77f0*/  ULDC UR4, c[0x0][0x600] ;  /* 0x0001800000047ab9 */ /* 0x000fe20000000800 */
[----:B------:R-:W-:Y:S02]  /*7800*/  IMAD R15, R20, UR5, R15 ;  /* 0x00000005140f7c24 */ /* 0x000fe4000f8e020f */
[----:B------:R-:W-:Y:S02]  /*7810*/  IMAD R6, R19, UR4, R6 ;  /* 0x0000000413067c24 */ /* 0x000fe4000f8e0206 */
[----:B------:R-:W-:-:S03]  /*7820*/  IMAD.MOV.U32 R4, RZ, RZ, 0x1 ;  /* 0x00000001ff047424 */ /* 0x000fc600078e00ff */
[----:B------:R-:W-:Y:S02]  /*7830*/  SEL R20, R6, R15, !P1 ;  /* 0x0000000f06147207 */ /* 0x000fe40004800000 */
[----:B------:R-:W-:-:S07]  /*7840*/  SEL R19, R15, R6, !P1 ;  /* 0x000000060f137207 */ /* 0x000fce0004800000 */
.L_x_171:
[----:B------:R-:W-:Y:S05]  /*7850*/  BSYNC B1 ;  /* 0x0000000000017941 */ /* 0x000fea0003800000 */
.L_x_170:
[----:B------:R-:W-:-:S13]  /*7860*/  LOP3.LUT P1, RZ, R4, 0xff, RZ, 0xc0, !PT ;  /* 0x000000ff04ff7812 */ /* 0x000fda000782c0ff */
[----:B------:R-:W-:Y:S05]  /*7870*/  @P1 BRA `(.L_x_174) ;  /* 0xfffffff4004c1947 */ /* 0x000fea000383ffff */
[----:B------:R-:W-:Y:S05]  /*7880*/  BSYNC B0 ;  /* 0x0000000000007941 */ /* 0x000fea0003800000 */
.L_x_162:
[----:B------:R-:W-:-:S03]  /*7890*/  UMOV UR4, 0xffffffff ;  /* 0xffffffff00047882 */ /* 0x000fc60000000000 */
[----:B------:R-:W-:Y:S05]  /*78a0*/  BRA.DIV UR4, `(.L_x_175) ;  /* 0x0000000604847947 */ /* 0x000fea000b800000 */
[----:B------:R-:W-:-:S13]  /*78b0*/  ELECT P6, URZ, PT ;  /* 0x00000000003f782f */ /* 0x000fda00038c0000 */
.L_x_192:
[----:B------:R-:W-:Y:S04]  /*78c0*/  BSSY B0, `(.L_x_176) ;  /* 0x0000046000007945 */ /* 0x000fe80003800000 */
[----:B------:R-:W-:Y:S05]  /*78d0*/  @!P6 BRA `(.L_x_177) ;  /* 0x000000040010e947 */ /* 0x000fea0003800000 */
[----:B------:R-:W-:-:S04]  /*78e0*/  LOP3.LUT R18, R18, 0x2, RZ, 0xfc, !PT ;  /* 0x0000000212127812 */ /* 0x000fc800078efcff */
[----:B------:R-:W-:-:S13]  /*78f0*/  ISETP.NE.AND P0, PT, R18, 0x3, PT ;  /* 0x000000031200780c */ /* 0x000fda0003f05270 */
[----:B------:R-:W-:Y:S05]  /*7900*/  @!P0 BRA `(.L_x_178) ;  /* 0x0000000000048947 */ /* 0x000fea0003800000 */
[----:B------:R-:W-:Y:S01]  /*7910*/  BPT.TRAP 0x1 ;  /* 0x000000040000795c */ /* 0x000fe20000300000 */
.L_x_178:
[----:B------:R-:W0:Y:S01]  /*7920*/  S2R R3, SR_CgaCtaId ;  /* 0x0000000000037919 */ /* 0x000e220000008800 */
[----:B------:R-:W-:-:S04]  /*7930*/  MOV R2, 0x400 ;  /* 0x0000040000027802 */ /* 0x000fc80000000f00 */
[----:B0-----:R-:W-:Y:S02]  /*7940*/  LEA R3, R3, R2, 0x18 ;  /* 0x0000000203037211 */ /* 0x001fe400078ec0ff */
[----:B------:R-:W-:-:S03]  /*7950*/  SHF.L.U32 R2, R0, 0x1f, RZ ;  /* 0x0000001f00027819 */ /* 0x000fc600000006ff */
[----:B------:R-:W-:-:S04]  /*7960*/  VIADD R3, R3, 0x38 ;  /* 0x0000003803037836 */ /* 0x000fc80000000000 */
[C---:B------:R-:W-:Y:S02]  /*7970*/  IMAD R7, R12.reuse, 0x8, R3 ;  /* 0x000000080c077824 */ /* 0x040fe400078e0203 */
[----:B------:R-:W-:Y:S02]  /*7980*/  VIADD R12, R12, 0x1 ;  /* 0x000000010c0c7836 */ /* 0x000fe40000000000 */
[----:B------:R-:W0:Y:S03]  /*7990*/  SYNCS.PHASECHK.TRANS64.TRYWAIT P0, [R7+URZ], R2 ;  /* 0x00000002070075a7 */ /* 0x000e26000800017f */
[----:B------:R-:W-:-:S04]  /*79a0*/  ISETP.NE.AND P1, PT, R12, 0x7, PT ;  /* 0x000000070c00780c */ /* 0x000fc80003f25270 */
[----:B------:R-:W-:Y:S02]  /*79b0*/  SEL R5, RZ, 0x1, P1 ;  /* 0x00000001ff057807 */ /* 0x000fe40000800000 */
[----:B------:R-:W-:Y:S02]  /*79c0*/  SEL R12, R12, RZ, P1 ;  /* 0x000000ff0c0c7207 */ /* 0x000fe40000800000 */
[----:B------:R-:W-:-:S03]  /*79d0*/  LOP3.LUT R5, R0, R5, RZ, 0x3c, !PT ;  /* 0x0000000500057212 */ /* 0x000fc600078e3cff */
[----:B------:R-:W-:Y:S01]  /*79e0*/  IMAD R9, R12, 0x8, R3 ;  /* 0x000000080c097824 */ /* 0x000fe200078e0203 */
[----:B------:R-:W-:Y:S01]  /*79f0*/  SHF.L.U32 R4, R5, 0x1f, RZ ;  /* 0x0000001f05047819 */ /* 0x000fe200000006ff */
[----:B0-----:R-:W-:Y:S06]  /*7a00*/  @!P0 BRA `(.L_x_179) ;  /* 0x00000004004c8947 */ /* 0x001fec0003800000 */
.L_x_193:
[----:B------:R-:W1:Y:S01]  /*7a10*/  SYNCS.PHASECHK.TRANS64.TRYWAIT P0, [R9+URZ], R4 ;  /* 0x00000004090075a7 */ /* 0x000e62000800017f */
[----:B------:R-:W-:-:S05]  /*7a20*/  VIADD R0, R12, 0x1 ;  /* 0x000000010c007836 */ /* 0x000fca0000000000 */
[----:B------:R-:W-:-:S04]  /*7a30*/  ISETP.NE.AND P1, PT, R0, 0x7, PT ;  /* 0x000000070000780c */ /* 0x000fc80003f25270 */
[----:B0-----:R-:W-:Y:S02]  /*7a40*/  SEL R2, RZ, 0x1, P1 ;  /* 0x00000001ff027807 */ /* 0x001fe40000800000 */
[----:B------:R-:W-:Y:S02]  /*7a50*/  SEL R0, R0, RZ, P1 ;  /* 0x000000ff00007207 */ /* 0x000fe40000800000 */
[----:B------:R-:W-:-:S03]  /*7a60*/  LOP3.LUT R7, R5, R2, RZ, 0x3c, !PT ;  /* 0x0000000205077212 */ /* 0x000fc600078e3cff */
[----:B------:R-:W-:Y:S01]  /*7a70*/  IMAD R6, R0, 0x8, R3 ;  /* 0x0000000800067824 */ /* 0x000fe200078e0203 */
[----:B------:R-:W-:Y:S01]  /*7a80*/  SHF.L.U32 R5, R7, 0x1f, RZ ;  /* 0x0000001f07057819 */ /* 0x000fe200000006ff */
[----:B-1----:R-:W-:Y:S06]  /*7a90*/  @!P0 BRA `(.L_x_180) ;  /* 0x00000004003c8947 */ /* 0x002fec0003800000 */
.L_x_194:
[----:B------:R-:W1:Y:S01]  /*7aa0*/  SYNCS.PHASECHK.TRANS64.TRYWAIT P0, [R6+URZ], R5 ;  /* 0x00000005060075a7 */ /* 0x000e62000800017f */
[----:B------:R-:W-:-:S05]  /*7ab0*/  VIADD R0, R0, 0x1 ;  /* 0x0000000100007836 */ /* 0x000fca0000000000 */
[----:B------:R-:W-:-:S04]  /*7ac0*/  ISETP.NE.AND P1, PT, R0, 0x7, PT ;  /* 0x000000070000780c */ /* 0x000fc80003f25270 */
[----:B------:R-:W-:Y:S02]  /*7ad0*/  SEL R2, RZ, 0x1, P1 ;  /* 0x00000001ff027807 */ /* 0x000fe40000800000 */
[----:B------:R-:W-:Y:S02]  /*7ae0*/  SEL R0, R0, RZ, P1 ;  /* 0x000000ff00007207 */ /* 0x000fe40000800000 */
[----:B------:R-:W-:-:S03]  /*7af0*/  LOP3.LUT R7, R7, R2, RZ, 0x3c, !PT ;  /* 0x0000000207077212 */ /* 0x000fc600078e3cff */
[----:B0-----:R-:W-:Y:S01]  /*7b00*/  IMAD R9, R0, 0x8, R3 ;  /* 0x0000000800097824 */ /* 0x001fe200078e0203 */
[----:B------:R-:W-:Y:S01]  /*7b10*/  SHF.L.U32 R4, R7, 0x1f, RZ ;  /* 0x0000001f07047819 */ /* 0x000fe200000006ff */
[----:B-1----:R-:W-:Y:S06]  /*7b20*/  @!P0 BRA `(.L_x_181) ;  /* 0x00000004002c8947 */ /* 0x002fec0003800000 */
.L_x_195:
        /* <DEDUP_REMOVED lines=9> */
.L_x_196:
        /* <DEDUP_REMOVED lines=9> */
.L_x_197:
[----:B------:R-:W1:Y:S01]  /*7c50*/  SYNCS.PHASECHK.TRANS64.TRYWAIT P0, [R9+URZ], R4 ;  /* 0x00000004090075a7 */ /* 0x000e62000800017f */
[----:B------:R-:W-:-:S05]  /*7c60*/  VIADD R0, R0, 0x1 ;  /* 0x0000000100007836 */ /* 0x000fca0000000000 */
[----:B------:R-:W-:-:S04]  /*7c70*/  ISETP.NE.AND P1, PT, R0, 0x7, PT ;  /* 0x000000070000780c */ /* 0x000fc80003f25270 */
[----:B------:R-:W-:Y:S02]  /*7c80*/  SEL R2, RZ, 0x1, P1 ;  /* 0x00000001ff027807 */ /* 0x000fe40000800000 */
[----:B------:R-:W-:Y:S02]  /*7c90*/  SEL R0, R0, RZ, P1 ;  /* 0x000000ff00007207 */ /* 0x000fe40000800000 */
[----:B------:R-:W-:Y:S01]  /*7ca0*/  LOP3.LUT R2, R7, R2, RZ, 0x3c, !PT ;  /* 0x0000000207027212 */ /* 0x000fe200078e3cff */
[----:B-1----:R-:W-:Y:S06]  /*7cb0*/  @!P0 BRA `(.L_x_184) ;  /* 0x0000000400048947 */ /* 0x002fec0003800000 */
.L_x_198:
[----:B------:R-:W-:Y:S01]  /*7cc0*/  IMAD R3, R0, 0x8, R3 ;  /* 0x0000000800037824 */ /* 0x000fe200078e0203 */
[----:B------:R-:W-:-:S07]  /*7cd0*/  SHF.L.U32 R0, R2, 0x1f, RZ ;  /* 0x0000001f02007819 */ /* 0x000fce00000006ff */
.L_x_185:
[----:B--2---:R2:W3:Y:S02]  /*7ce0*/  SYNCS.PHASECHK.TRANS64.TRYWAIT P0, [R3+URZ], R0 ;  /* 0x00000000030075a7 */ /* 0x0044e4000800017f */
[----:B---3--:R-:W-:Y:S05]  /*7cf0*/  @!P0 NANOSLEEP.SYNCS 0x989680 ;  /* 0x009896800000895d */ /* 0x008fea0003900000 */
[----:B------:R-:W3:Y:S02]  /*7d00*/  @!P0 SYNCS.PHASECHK.TRANS64 P0, [R3+URZ], R0 ;  /* 0x00000000030085a7 */ /* 0x000ee4000800007f */
[----:B---3--:R-:W-:Y:S05]  /*7d10*/  @!P0 BRA `(.L_x_185) ;  /* 0xfffffffc00f08947 */ /* 0x008fea000383ffff */
.L_x_177:
[----:B------:R-:W-:Y:S05]  /*7d20*/  BSYNC B0 ;  /* 0x0000000000007941 */ /* 0x000fea0003800000 */
.L_x_176:
[----:B------:R-:W-:Y:S05]  /*7d30*/  EXIT ;  /* 0x000000000000794d */ /* 0x000fea0003800000 */
.L_x_17:
[----:B-1----:R1:W2:Y:S02]  /*7d40*/  SYNCS.PHASECHK.TRANS64.TRYWAIT P1, [R3+URZ], R0 ;  /* 0x00000000030075a7 */ /* 0x0022a4000802017f */
[----:B--2---:R-:W-:Y:S05]  /*7d50*/  @!P1 NANOSLEEP.SYNCS 0x989680 ;  /* 0x009896800000995d */ /* 0x004fea0003900000 */
[----:B------:R-:W2:Y:S02]  /*7d60*/  @!P1 SYNCS.PHASECHK.TRANS64 P1, [R3+URZ], R0 ;  /* 0x00000000030095a7 */ /* 0x000ea4000802007f */
[----:B--2---:R-:W-:Y:S05]  /*7d70*/  @!P1 BRA `(.L_x_17) ;  /* 0xfffffffc00f09947 */ /* 0x004fea000383ffff */
[----:B------:R-:W-:Y:S05]  /*7d80*/  BRA `(.L_x_16) ;  /* 0xffffff9400e07947 */ /* 0x000fea000383ffff */
.L_x_22:
[----:B-1----:R-:W-:-:S04]  /*7d90*/  IMAD.U32 R4, RZ, RZ, UR7 ;  /* 0x00000007ff047e24 */ /* 0x002fc8000f8e00ff */
[----:B------:R1:W2:Y:S03]  /*7da0*/  SYNCS.PHASECHK.TRANS64.TRYWAIT P1, [R4+URZ], R3 ;  /* 0x00000003040075a7 */ /* 0x0002a6000802017f */
[----:B--2---:R-:W-:Y:S05]  /*7db0*/  @!P1 NANOSLEEP.SYNCS 0x989680 ;  /* 0x009896800000995d */ /* 0x004fea0003900000 */
[----:B------:R-:W2:Y:S02]  /*7dc0*/  @!P1 SYNCS.PHASECHK.TRANS64 P1, [R4+URZ], R3 ;  /* 0x00000003040095a7 */ /* 0x000ea4000802007f */
[----:B--2---:R-:W-:Y:S05]  /*7dd0*/  @!P1 BRA `(.L_x_22) ;  /* 0xfffffffc00ec9947 */ /* 0x004fea000383ffff */
[----:B------:R-:W-:Y:S05]  /*7de0*/  BRA `(.L_x_21) ;  /* 0xffffff9800ac7947 */ /* 0x000fea000383ffff */
.L_x_163:
[----:B------:R-:W-:Y:S01]  /*7df0*/  BSSY B1, `(.L_x_186) ;  /* 0x0000006000017945 */ /* 0x000fe20003800000 */
[----:B------:R-:W-:-:S07]  /*7e00*/  IMAD.MOV.U32 R15, RZ, RZ, -0x1 ;  /* 0xffffffffff0f7424 */ /* 0x000fce00078e00ff */
[----:B------:R-:W-:Y:S05]  /*7e10*/  WARPSYNC.COLLECTIVE R15, `(.L_x_187) ;  /* 0x000000000f0c7348 */ /* 0x000fea0003c00000 */
[----:B------:R-:W-:Y:S02]  /*7e20*/  ELECT P6, UR62, PT ;  /* 0x00000000003e782f */ /* 0x000fe400038c0000 */
[----:B------:R-:W-:Y:S01]  /*7e30*/  MOV R14, UR62 ;  /* 0x0000003e000e7c02 */ /* 0x000fe20008000f00 */
[----:B------:R-:W-:Y:S10]  /*7e40*/  ENDCOLLECTIVE ;  /* 0x000000000000791b */ /* 0x000ff40003800000 */
.L_x_187:
[----:B------:R-:W-:Y:S05]  /*7e50*/  BSYNC B1 ;  /* 0x0000000000017941 */ /* 0x000fea0003800000 */
.L_x_186:
[----:B------:R-:W-:Y:S05]  /*7e60*/  BRA `(.L_x_188) ;  /* 0xffffffec00dc7947 */ /* 0x000fea000383ffff */
.L_x_166:
[----:B0-----:R0:W1:Y:S02]  /*7e70*/  SYNCS.PHASECHK.TRANS64.TRYWAIT P1, [R14+URZ+0x38], R7 ;  /* 0x000038070e0075a7 */ /* 0x001064000802017f */
[----:B-1----:R-:W-:Y:S05]  /*7e80*/  @!P1 NANOSLEEP.SYNCS 0x989680 ;  /* 0x009896800000995d */ /* 0x002fea0003900000 */
[----:B------:R-:W1:Y:S02]  /*7e90*/  @!P1 SYNCS.PHASECHK.TRANS64 P1, [R14+URZ+0x38], R7 ;  /* 0x000038070e0095a7 */ /* 0x000e64000802007f */
[----:B-1----:R-:W-:Y:S05]  /*7ea0*/  @!P1 BRA `(.L_x_166) ;  /* 0xfffffffc00f09947 */ /* 0x002fea000383ffff */
[----:B------:R-:W-:Y:S05]  /*7eb0*/  BRA `(.L_x_189) ;  /* 0xfffffff000107947 */ /* 0x000fea000383ffff */
.L_x_175:
[----:B------:R-:W-:Y:S01]  /*7ec0*/  BSSY B0, `(.L_x_190) ;  /* 0x0000006000007945 */ /* 0x000fe20003800000 */
[----:B------:R-:W-:-:S07]  /*7ed0*/  IMAD.MOV.U32 R15, RZ, RZ, -0x1 ;  /* 0xffffffffff0f7424 */ /* 0x000fce00078e00ff */
[----:B------:R-:W-:Y:S05]  /*7ee0*/  WARPSYNC.COLLECTIVE R15, `(.L_x_191) ;  /* 0x000000000f0c7348 */ /* 0x000fea0003c00000 */
[----:B------:R-:W-:Y:S02]  /*7ef0*/  ELECT P6, UR62, PT ;  /* 0x00000000003e782f */ /* 0x000fe400038c0000 */
[----:B------:R-:W-:Y:S01]  /*7f00*/  MOV R14, UR62 ;  /* 0x0000003e000e7c02 */ /* 0x000fe20008000f00 */
[----:B------:R-:W-:Y:S10]  /*7f10*/  ENDCOLLECTIVE ;  /* 0x000000000000791b */ /* 0x000ff40003800000 */
.L_x_191:
[----:B------:R-:W-:Y:S05]  /*7f20*/  BSYNC B0 ;  /* 0x0000000000007941 */ /* 0x000fea0003800000 */
.L_x_190:
[----:B------:R-:W-:Y:S05]  /*7f30*/  BRA `(.L_x_192) ;  /* 0xfffffff800607947 */ /* 0x000fea000383ffff */
.L_x_179:
[----:B0-----:R0:W1:Y:S02]  /*7f40*/  SYNCS.PHASECHK.TRANS64.TRYWAIT P0, [R7+URZ], R2 ;  /* 0x00000002070075a7 */ /* 0x001064000800017f */
[----:B-1----:R-:W-:Y:S05]  /*7f50*/  @!P0 NANOSLEEP.SYNCS 0x989680 ;  /* 0x009896800000895d */ /* 0x002fea0003900000 */
[----:B------:R-:W1:Y:S02]  /*7f60*/  @!P0 SYNCS.PHASECHK.TRANS64 P0, [R7+URZ], R2 ;  /* 0x00000002070085a7 */ /* 0x000e64000800007f */
[----:B-1----:R-:W-:Y:S05]  /*7f70*/  @!P0 BRA `(.L_x_179) ;  /* 0xfffffffc00f08947 */ /* 0x002fea000383ffff */
[----:B------:R-:W-:Y:S05]  /*7f80*/  BRA `(.L_x_193) ;  /* 0xfffffff800a07947 */ /* 0x000fea000383ffff */
.L_x_180:
[----:B0-----:R0:W1:Y:S02]  /*7f90*/  SYNCS.PHASECHK.TRANS64.TRYWAIT P0, [R9+URZ], R4 ;  /* 0x00000004090075a7 */ /* 0x001064000800017f */
[----:B-1----:R-:W-:Y:S05]  /*7fa0*/  @!P0 NANOSLEEP.SYNCS 0x989680 ;  /* 0x009896800000895d */ /* 0x002fea0003900000 */
[----:B------:R-:W1:Y:S02]  /*7fb0*/  @!P0 SYNCS.PHASECHK.TRANS64 P0, [R9+URZ], R4 ;  /* 0x00000004090085a7 */ /* 0x000e64000800007f */
[----:B-1----:R-:W-:Y:S05]  /*7fc0*/  @!P0 BRA `(.L_x_180) ;  /* 0xfffffffc00f08947 */ /* 0x002fea000383ffff */
[----:B------:R-:W-:Y:S05]  /*7fd0*/  BRA `(.L_x_194) ;  /* 0xfffffff800b07947 */ /* 0x000fea000383ffff */
.L_x_181:
[----:B0-----:R0:W1:Y:S02]  /*7fe0*/  SYNCS.PHASECHK.TRANS64.TRYWAIT P0, [R6+URZ], R5 ;  /* 0x00000005060075a7 */ /* 0x001064000800017f */
[----:B-1----:R-:W-:Y:S05]  /*7ff0*/  @!P0 NANOSLEEP.SYNCS 0x989680 ;  /* 0x009896800000895d */ /* 0x002fea0003900000 */
[----:B------:R-:W1:Y:S02]  /*8000*/  @!P0 SYNCS.PHASECHK.TRANS64 P0, [R6+URZ], R5 ;  /* 0x00000005060085a7 */ /* 0x000e64000800007f */
[----:B-1----:R-:W-:Y:S05]  /*8010*/  @!P0 BRA `(.L_x_181) ;  /* 0xfffffffc00f08947 */ /* 0x002fea000383ffff */
[----:B------:R-:W-:Y:S05]  /*8020*/  BRA `(.L_x_195) ;  /* 0xfffffff800c07947 */ /* 0x000fea000383ffff */
.L_x_182:
[----:B0-----:R0:W1:Y:S02]  /*8030*/  SYNCS.PHASECHK.TRANS64.TRYWAIT P0, [R9+URZ], R4 ;  /* 0x00000004090075a7 */ /* 0x001064000800017f */
[----:B-1----:R-:W-:Y:S05]  /*8040*/  @!P0 NANOSLEEP.SYNCS 0x989680 ;  /* 0x009896800000895d */ /* 0x002fea0003900000 */
[----:B------:R-:W1:Y:S02]  /*8050*/  @!P0 SYNCS.PHASECHK.TRANS64 P0, [R9+URZ], R4 ;  /* 0x00000004090085a7 */ /* 0x000e64000800007f */
[----:B-1----:R-:W-:Y:S05]  /*8060*/  @!P0 BRA `(.L_x_182) ;  /* 0xfffffffc00f08947 */ /* 0x002fea000383ffff */
[----:B------:R-:W-:Y:S05]  /*8070*/  BRA `(.L_x_196) ;  /* 0xfffffff800d07947 */ /* 0x000fea000383ffff */
.L_x_183:
[----:B0-----:R0:W1:Y:S02]  /*8080*/  SYNCS.PHASECHK.TRANS64.TRYWAIT P0, [R6+URZ], R5 ;  /* 0x00000005060075a7 */ /* 0x001064000800017f */
[----:B-1----:R-:W-:Y:S05]  /*8090*/  @!P0 NANOSLEEP.SYNCS 0x989680 ;  /* 0x009896800000895d */ /* 0x002fea0003900000 */
[----:B------:R-:W1:Y:S02]  /*80a0*/  @!P0 SYNCS.PHASECHK.TRANS64 P0, [R6+URZ], R5 ;  /* 0x00000005060085a7 */ /* 0x000e64000800007f */
[----:B-1----:R-:W-:Y:S05]  /*80b0*/  @!P0 BRA `(.L_x_183) ;  /* 0xfffffffc00f08947 */ /* 0x002fea000383ffff */
[----:B------:R-:W-:Y:S05]  /*80c0*/  BRA `(.L_x_197) ;  /* 0xfffffff800e07947 */ /* 0x000fea000383ffff */
.L_x_184:
[----:B-1----:R1:W2:Y:S02]  /*80d0*/  SYNCS.PHASECHK.TRANS64.TRYWAIT P0, [R9+URZ], R4 ;  /* 0x00000004090075a7 */ /* 0x0022a4000800017f */
[----:B--2---:R-:W-:Y:S05]  /*80e0*/  @!P0 NANOSLEEP.SYNCS 0x989680 ;  /* 0x009896800000895d */ /* 0x004fea0003900000 */
[----:B------:R-:W2:Y:S02]  /*80f0*/  @!P0 SYNCS.PHASECHK.TRANS64 P0, [R9+URZ], R4 ;  /* 0x00000004090085a7 */ /* 0x000ea4000800007f */
[----:B--2---:R-:W-:Y:S05]  /*8100*/  @!P0 BRA `(.L_x_184) ;  /* 0xfffffffc00f08947 */ /* 0x004fea000383ffff */
[----:B------:R-:W-:Y:S05]  /*8110*/  BRA `(.L_x_198) ;  /* 0xfffffff800e87947 */ /* 0x000fea000383ffff */
.L_x_199:
[----:B------:R-:W-:-:S00]  /*8120*/  BRA `(.L_x_199) ;  /* 0xfffffffc00fc7947 */ /* 0x000fc0000383ffff */
[----:B------:R-:W-:-:S00]  /*8130*/  NOP ;  /* 0x0000000000007918 */ /* 0x000fc00000000000 */
        /* <DEDUP_REMOVED lines=12> */
.L_x_200:


//--------------------- .nv.global.init           --------------------------
	.section	.nv.global.init,"aw",@progbits
.nv.global.init:
	.type		$str$22,@object
	.size		$str$22,($str$23 - $str$22)
$str$22:
        /*0000*/ 	.byte	0x6b, 0x5f, 0x74, 0x69, 0x6c, 0x65, 0x5f, 0x63, 0x6f, 0x75, 0x6e, 0x74, 0x20, 0x3e, 0x3d, 0x20
        /*0010*/ 	.byte	0x31, 0x00
	.type		$str$23,@object
	.size		$str$23,(__unnamed_1 - $str$23)
$str$23:
        /*0012*/ 	.byte	0x2f, 0x74, 0x6d, 0x70, 0x2f, 0x63, 0x75, 0x74, 0x6c, 0x61, 0x73, 0x73, 0x5f, 0x73, 0x77, 0x65
        /*0022*/ 	.byte	0x65, 0x70, 0x5f, 0x73, 0x72, 0x63, 0x2f, 0x69, 0x6e, 0x63, 0x6c, 0x75, 0x64, 0x65, 0x2f, 0x63
        /*0032*/ 	.byte	0x75, 0x74, 0x6c, 0x61, 0x73, 0x73, 0x2f, 0x67, 0x65, 0x6d, 0x6d, 0x2f, 0x63, 0x6f, 0x6c, 0x6c
        /*0042*/ 	.byte	0x65, 0x63, 0x74, 0x69, 0x76, 0x65, 0x2f, 0x73, 0x6d, 0x39, 0x30, 0x5f, 0x6d, 0x6d, 0x61, 0x5f
        /*0052*/ 	.byte	0x74, 0x6d, 0x61, 0x5f, 0x67, 0x6d, 0x6d, 0x61, 0x5f, 0x73, 0x73, 0x5f, 0x77, 0x61, 0x72, 0x70
        /*0062*/ 	.byte	0x73, 0x70, 0x65, 0x63, 0x69, 0x61, 0x6c, 0x69, 0x7a, 0x65, 0x64, 0x2e, 0x68, 0x70, 0x70, 0x00
	.type		__unnamed_1,@object
	.size		__unnamed_1,(.L_0 - __unnamed_1)
__unnamed_1:
        /*0072*/ 	.byte	0x76, 0x6f, 0x69, 0x64, 0x20, 0x63, 0x75, 0x74, 0x6c, 0x61, 0x73, 0x73, 0x3a, 0x3a, 0x67, 0x65
        /* <DEDUP_REMOVED lines=179> */
        /*0bb2*/ 	.byte	0x3a, 0x69, 0x64, 0x65, 0x6e, 0x74, 0x69, 0x74, 0x79, 0x5d, 0x00
.L_0:


//--------------------- .nv.shared._ZN7cutlass13device_kernelINS_4gemm6kernel13GemmUniversalIN4cute5tupleIJiiiiEEENS1_10collective13CollectiveMmaINS1_34MainloopSm90TmaGmmaWarpSpecializedILi7ENS5_IJNS4_1CILi1EEESB_SB_EEENS1_35KernelTmaWarpSpecializedCooperativeEEENS5_IJNSA_ILi128EEESF_NSA_ILi64EEEEEENS_6half_tENS5_IJlSB_lEEESI_SJ_NS4_8TiledMMAINS4_8MMA_AtomIJNS4_4SM904GMMA26MMA_64x128x16_F32F16F16_SSILNSN_5MajorE0ELSP_0ELNSN_7ScaleInE1ELSQ_1EEEEEENS4_6LayoutINS5_IJNSA_ILi2EEESB_SB_EEENS5_IJSB_NSA_ILi0EEESW_EEEEENS5_IJNS4_10UnderscoreESZ_SZ_EEEEENS4_13SM90_TMA_LOADENS4_14ComposedLayoutINS4_7SwizzleILi3ELi4ELi3EEENS4_18smem_ptr_flag_bitsILi16EEENST_INS5_IJNSA_ILi8EEESG_EEENS5_IJSG_SB_EEEEEEEvNS4_8identityES12_S1C_vS1D_EENS_8epilogue10collective6detail29Sm90TmaWarpSpecializedAdapterINS1G_15DefaultEpilogueISI_SJ_SJ_NS1F_6thread17LinearCombinationISI_Li1EffLNS1K_9ScaleType4KindE0ELNS_15FloatRoundStyleE2ESI_EENS1_15EpilogueDefaultEEEEEvvEEEEvNT_6ParamsE --------------------------
	.section	.nv.shared._ZN7cutlass13device_kernelINS_4gemm6kernel13GemmUniversalIN4cute5tupleIJiiiiEEENS1_10collective13CollectiveMmaINS1_34MainloopSm90TmaGmmaWarpSpecializedILi7ENS5_IJNS4_1CILi1EEESB_SB_EEENS1_35KernelTmaWarpSpecializedCooperativeEEENS5_IJNSA_ILi128EEESF_NSA_ILi64EEEEEENS_6half_tENS5_IJlSB_lEEESI_SJ_NS4_8TiledMMAINS4_8MMA_AtomIJNS4_4SM904GMMA26MMA_64x128x16_F32F16F16_SSILNSN_5MajorE0ELSP_0ELNSN_7ScaleInE1ELSQ_1EEEEEENS4_6LayoutINS5_IJNSA_ILi2EEESB_SB_EEENS5_IJSB_NSA_ILi0EEESW_EEEEENS5_IJNS4_10UnderscoreESZ_SZ_EEEEENS4_13SM90_TMA_LOADENS4_14ComposedLayoutINS4_7SwizzleILi3ELi4ELi3EEENS4_18smem_ptr_flag_bitsILi16EEENST_INS5_IJNSA_ILi8EEESG_EEENS5_IJSG_SB_EEEEEEEvNS4_8identityES12_S1C_vS1D_EENS_8epilogue10collective6detail29Sm90TmaWarpSpecializedAdapterINS1G_15DefaultEpilogueISI_SJ_SJ_NS1F_6thread17LinearCombinationISI_Li1EffLNS1K_9ScaleType4KindE0ELNS_15FloatRoundStyleE2ESI_EENS1_15EpilogueDefaultEEEEEvvEEEEvNT_6ParamsE,"aw",@nobits
	.sectionflags	@""
	.align	16
	.zero		1024


//--------------------- .nv.shared.reserved.0     --------------------------
	.section	.nv.shared.reserved.0,"aw",@nobits
	.weak		__nv_reservedSMEM_offset_0_alias
	.size		__nv_reservedSMEM_offset_0_alias, 0, 0
	.other		__nv_reservedSMEM_offset_0_alias,@"STO_CUDA_RESERVED_SHARED STV_DEFAULT"
__nv_reservedSMEM_offset_0_alias:
	.zero		0


//--------------------- .nv.global                --------------------------
	.section	.nv.global,"aw",@nobits
.nv.global:
	.type		_ZN40_INTERNAL_35420006_4_k_cu_71ae0247_190744cute1_E,@object
	.size		_ZN40_INTERNAL_35420006_4_k_cu_71ae0247_190744cute1_E,(_ZN40_INTERNAL_35420006_4_k_cu_71ae0247_190744cuda3std3__45__cpo6cbeginE - _ZN40_INTERNAL_35420006_4_k_cu_71ae0247_190744cute1_E)
_ZN40_INTERNAL_35420006_4_k_cu_71ae0247_190744cute1_E:
	.zero		1
	.type		_ZN40_INTERNAL_35420006_4_k_cu_71ae0247_190744cuda3std3__45__cpo6cbeginE,@object
	.size		_ZN40_INTERNAL_35420006_4_k_cu_71ae0247_190744cuda3std3__45__cpo6cbeginE,(_ZN40_INTERNAL_35420006_4_k_cu_71ae0247_190744cuda3std3__48in_placeE - _ZN40_INTERNAL_35420006_4_k_cu_71ae0247_190744cuda3std3__45__cpo6cbeginE)
_ZN40_INTERNAL_35420006_4_k_cu_71ae0247_190744cuda3std3__45__cpo6cbeginE:
	.zero		1
	.type		_ZN40_INTERNAL_35420006_4_k_cu_71ae0247_190744cuda3std3__48in_placeE,@object
	.size		_ZN40_INTERNAL_35420006_4_k_cu_71ae0247_190744cuda3std3__48in_placeE,(_ZN40_INTERNAL_35420006_4_k_cu_71ae0247_190744cuda3std6ranges3__45__cpo9iter_moveE - _ZN40_INTERNAL_35420006_4_k_cu_71ae0247_190744cuda3std3__48in_placeE)
_ZN40_INTERNAL_35420006_4_k_cu_71ae0247_190744cuda3std3__48in_placeE:
	.zero		1
	.type		_ZN40_INTERNAL_35420006_4_k_cu_71ae0247_190744cuda3std6ranges3__45__cpo9iter_moveE,@object
	.size		_ZN40_INTERNAL_35420006_4_k_cu_71ae0247_190744cuda3std6ranges3__45__cpo9iter_moveE,(_ZN40_INTERNAL_35420006_4_k_cu_71ae0247_190744cuda3std3__45__cpo5beginE - _ZN40_INTERNAL_35420006_4_k_cu_71ae0247_190744cuda3std6ranges3__45__cpo9iter_moveE)
_ZN40_INTERNAL_35420006_4_k_cu_71ae0247_190744cuda3std6ranges3__45__cpo9iter_moveE:
	.zero		1
	.type		_ZN40_INTERNAL_35420006_4_k_cu_71ae0247_190744cuda3std3__45__cpo5beginE,@object
	.size		_ZN40_INTERNAL_35420006_4_k_cu_71ae0247_190744cuda3std3__45__cpo5beginE,(_ZN40_INTERNAL_35420006_4_k_cu_71ae0247_190744cuda3std3__442_GLOBAL__N__35420006_4_k_cu_71ae0247_190746ignoreE - _ZN40_INTERNAL_35420006_4_k_cu_71ae0247_190744cuda3std3__45__cpo5beginE)
_ZN40_INTERNAL_35420006_4_k_cu_71ae0247_190744cuda3std3__45__cpo5beginE:
	.zero		1
	.type		_ZN40_INTERNAL_35420006_4_k_cu_71ae0247_190744cuda3std3__442_GLOBAL__N__35420006_4_k_cu_71ae0247_190746ignoreE,@object
	.size		_ZN40_INTERNAL_35420006_4_k_cu_71ae0247_190744cuda3std3__442_GLOBAL__N__35420006_4_k_cu_71ae0247_190746ignoreE,(_ZN40_INTERNAL_35420006_4_k_cu_71ae0247_190744cute7productE - _ZN40_INTERNAL_35420006_4_k_cu_71ae0247_190744cuda3std3__442_GLOBAL__N__35420006_4_k_cu_71ae0247_190746ignoreE)
_ZN40_INTERNAL_35420006_4_k_cu_71ae0247_190744cuda3std3__442_GLOBAL__N__35420006_4_k_cu_71ae0247_190746ignoreE:
	.zero		1
	.type		_ZN40_INTERNAL_35420006_4_k_cu_71ae0247_190744cute7productE,@object
	.size		_ZN40_INTERNAL_35420006_4_k_cu_71ae0247_190744cute7productE,(_ZN40_INTERNAL_35420006_4_k_cu_71ae0247_190744cuda3std3__45__cpo3endE - _ZN40_INTERNAL_35420006_4_k_cu_71ae0247_190744cute7productE)
_ZN40_INTERNAL_35420006_4_k_cu_71ae0247_190744cute7productE:
	.zero		1
	.type		_ZN40_INTERNAL_35420006_4_k_cu_71ae0247_190744cuda3std3__45__cpo3endE,@object
	.size		_ZN40_INTERNAL_35420006_4_k_cu_71ae0247_190744cuda3std3__45__cpo3endE,(_ZN40_INTERNAL_35420006_4_k_cu_71ae0247_190744cuda3std3__419piecewise_constructE - _ZN40_INTERNAL_35420006_4_k_cu_71ae0247_190744cuda3std3__45__cpo3endE)
_ZN40_INTERNAL_35420006_4_k_cu_71ae0247_190744cuda3std3__45__cpo3endE:
	.zero		1
	.type		_ZN40_INTERNAL_35420006_4_k_cu_71ae0247_190744cuda3std3__419piecewise_constructE,@object
	.size		_ZN40_INTERNAL_35420006_4_k_cu_71ae0247_190744cuda3std3__419piecewise_constructE,(_ZN40_INTERNAL_35420006_4_k_cu_71ae0247_190744cuda3std3__45__cpo4cendE - _ZN40_INTERNAL_35420006_4_k_cu_71ae0247_190744cuda3std3__419piecewise_constructE)
_ZN40_INTERNAL_35420006_4_k_cu_71ae0247_190744cuda3std3__419piecewise_constructE:
	.zero		1
	.type		_ZN40_INTERNAL_35420006_4_k_cu_71ae0247_190744cuda3std3__45__cpo4cendE,@object
	.size		_ZN40_INTERNAL_35420006_4_k_cu_71ae0247_190744cuda3std3__45__cpo4cendE,(_ZN40_INTERNAL_35420006_4_k_cu_71ae0247_190744cuda3std6ranges3__45__cpo4swapE - _ZN40_INTERNAL_35420006_4_k_cu_71ae0247_190744cuda3std3__45__cpo4cendE)
_ZN40_INTERNAL_35420006_4_k_cu_71ae0247_190744cuda3std3__45__cpo4cendE:
	.zero		1
	.type		_ZN40_INTERNAL_35420006_4_k_cu_71ae0247_190744cuda3std6ranges3__45__cpo4swapE,@object
	.size		_ZN40_INTERNAL_35420006_4_k_cu_71ae0247_190744cuda3std6ranges3__45__cpo4swapE,(.L_8 - _ZN40_INTERNAL_35420006_4_k_cu_71ae0247_190744cuda3std6ranges3__45__cpo4swapE)
_ZN40_INTERNAL_35420006_4_k_cu_71ae0247_190744cuda3std6ranges3__45__cpo4swapE:
	.zero		1
.L_8:


//--------------------- .nv.constant0._ZN7cutlass13device_kernelINS_4gemm6kernel13GemmUniversalIN4cute5tupleIJiiiiEEENS1_10collective13CollectiveMmaINS1_34MainloopSm90TmaGmmaWarpSpecializedILi7ENS5_IJNS4_1CILi1EEESB_SB_EEENS1_35KernelTmaWarpSpecializedCooperativeEEENS5_IJNSA_ILi128EEESF_NSA_ILi64EEEEEENS_6half_tENS5_IJlSB_lEEESI_SJ_NS4_8TiledMMAINS4_8MMA_AtomIJNS4_4SM904GMMA26MMA_64x128x16_F32F16F16_SSILNSN_5MajorE0ELSP_0ELNSN_7ScaleInE1ELSQ_1EEEEEENS4_6LayoutINS5_IJNSA_ILi2EEESB_SB_EEENS5_IJSB_NSA_ILi0EEESW_EEEEENS5_IJNS4_10UnderscoreESZ_SZ_EEEEENS4_13SM90_TMA_LOADENS4_14ComposedLayoutINS4_7SwizzleILi3ELi4ELi3EEENS4_18smem_ptr_flag_bitsILi16EEENST_INS5_IJNSA_ILi8EEESG_EEENS5_IJSG_SB_EEEEEEEvNS4_8identityES12_S1C_vS1D_EENS_8epilogue10collective6detail29Sm90TmaWarpSpecializedAdapterINS1G_15DefaultEpilogueISI_SJ_SJ_NS1F_6thread17LinearCombinationISI_Li1EffLNS1K_9ScaleType4KindE0ELNS_15FloatRoundStyleE2ESI_EENS1_15EpilogueDefaultEEEEEvvEEEEvNT_6ParamsE --------------------------
	.section	.nv.constant0._ZN7cutlass13device_kernelINS_4gemm6kernel13GemmUniversalIN4cute5tupleIJiiiiEEENS1_10collective13CollectiveMmaINS1_34MainloopSm90TmaGmmaWarpSpecializedILi7ENS5_IJNS4_1CILi1EEESB_SB_EEENS1_35KernelTmaWarpSpecializedCooperativeEEENS5_IJNSA_ILi128EEESF_NSA_ILi64EEEEEENS_6half_tENS5_IJlSB_lEEESI_SJ_NS4_8TiledMMAINS4_8MMA_AtomIJNS4_4SM904GMMA26MMA_64x128x16_F32F16F16_SSILNSN_5MajorE0ELSP_0ELNSN_7ScaleInE1ELSQ_1EEEEEENS4_6LayoutINS5_IJNSA_ILi2EEESB_SB_EEENS5_IJSB_NSA_ILi0EEESW_EEEEENS5_IJNS4_10UnderscoreESZ_SZ_EEEEENS4_13SM90_TMA_LOADENS4_14ComposedLayoutINS4_7SwizzleILi3ELi4ELi3EEENS4_18smem_ptr_flag_bitsILi16EEENST_INS5_IJNSA_ILi8EEESG_EEENS5_IJSG_SB_EEEEEEEvNS4_8identityES12_S1C_vS1D_EENS_8epilogue10collective6detail29Sm90TmaWarpSpecializedAdapterINS1G_15DefaultEpilogueISI_SJ_SJ_NS1F_6thread17LinearCombinationISI_Li1EffLNS1K_9ScaleType4KindE0ELNS_15FloatRoundStyleE2ESI_EENS1_15EpilogueDefaultEEEEEvvEEEEvNT_6ParamsE,"a",@progbits
	.sectionflags	@""
	.align	4
.nv.constant0._ZN7cutlass13device_kernelINS_4gemm6kernel13GemmUniversalIN4cute5tupleIJiiiiEEENS1_10collective13CollectiveMmaINS1_34MainloopSm90TmaGmmaWarpSpecializedILi7ENS5_IJNS4_1CILi1EEESB_SB_EEENS1_35KernelTmaWarpSpecializedCooperativeEEENS5_IJNSA_ILi128EEESF_NSA_ILi64EEEEEENS_6half_tENS5_IJlSB_lEEESI_SJ_NS4_8TiledMMAINS4_8MMA_AtomIJNS4_4SM904GMMA26MMA_64x128x16_F32F16F16_SSILNSN_5MajorE0ELSP_0ELNSN_7ScaleInE1ELSQ_1EEEEEENS4_6LayoutINS5_IJNSA_ILi2EEESB_SB_EEENS5_IJSB_NSA_ILi0EEESW_EEEEENS5_IJNS4_10UnderscoreESZ_SZ_EEEEENS4_13SM90_TMA_LOADENS4_14ComposedLayoutINS4_7SwizzleILi3ELi4ELi3EEENS4_18smem_ptr_flag_bitsILi16EEENST_INS5_IJNSA_ILi8EEESG_EEENS5_IJSG_SB_EEEEEEEvNS4_8identityES12_S1C_vS1D_EENS_8epilogue10collective6detail29Sm90TmaWarpSpecializedAdapterINS1G_15DefaultEpilogueISI_SJ_SJ_NS1F_6thread17LinearCombinationISI_Li1EffLNS1K_9ScaleType4KindE0ELNS_15FloatRoundStyleE2ESI_EENS1_15EpilogueDefaultEEEEEvvEEEEvNT_6ParamsE:
	.zero		1664


//--------------------- SYMBOLS --------------------------

	.type		.nv.reservedSmem.offset0,@object
	.size		.nv.reservedSmem.offset0,0x4
	.type		__assertfail,@function
